	.target	sm_90a

	.elftype	@"ET_EXEC"


//--------------------- .note.nv.tkinfo           --------------------------
	.section	.note.nv.tkinfo,"",@"SHT_NOTE"
	.sectionflags	@"SHF_NOTE_NV_TKINFO"
	.tkinfo
        /*0018*/ 	.word	0x00000002
        /*0030*/ 	.string	""
        /*0030*/ 	.string	"ptxas"
        /*0030*/ 	.string	"Cuda compilation tools, release 13.0, V13.0.88"
        /*0030*/ 	.string	"Build cuda_13.0.r13.0/compiler.36424714_0"
        /*0030*/ 	.string	"-arch sm_90a -m 64 "



//--------------------- .note.nv.cuinfo           --------------------------
	.section	.note.nv.cuinfo,"",@"SHT_NOTE"
	.sectionflags	@"SHF_NOTE_NV_CUINFO"
        /*0018*/ 	.short	0x0002
        /*001a*/ 	.short	0x005a
        /*001c*/ 	.short	0x0082
	.zero		2


//--------------------- .nv.info                  --------------------------
	.section	.nv.info,"",@"SHT_CUDA_INFO"
	.align	4


	//----- nvinfo : EIATTR_REGCOUNT
	.align		4
        /*0000*/ 	.byte	0x04, 0x2f
        /*0002*/ 	.short	(.L_12 - .L_11)
	.align		4
.L_11:
        /*0004*/ 	.word	index@(_ZN7cutlass13device_kernelINS_4conv6kernel13ConvUniversalINS1_16ConvProblemShapeILNS1_8OperatorE2ELi2EEENS1_10collective14CollectiveConvINS1_46MainloopSm90TmaGmmaWarpSpecializedImplicitGemmILS5_2ELi14ELi2EN4cute5tupleIJNSA_1CILi2EEENSC_ILi1EEESE_EEENS1_36KernelImplicitTmaWarpSpecializedSm90ELi1EEENSB_IJNSC_ILi128EEENSB_IJSI_EEENSB_IJNSC_ILi32EEEEEEEEENS_10bfloat16_tESN_NSA_8TiledMMAINSA_8MMA_AtomIJNSA_4SM904GMMA28MMA_64x128x16_F32BF16BF16_SSILNSR_5MajorE1ELST_1ELNSR_7ScaleInE1ELSU_1EEEEEENSA_6LayoutINSB_IJSE_SE_SE_EEENSB_IJNSC_ILi0EEESZ_SZ_EEEEENSB_IJNSA_10UnderscoreES12_S12_EEEEENS7_6detail26Sm90ImplicitGemmTileTraitsINSA_13SM90_TMA_LOADENSA_14ComposedLayoutINSA_7SwizzleILi3ELi4ELi3EEENSA_18smem_ptr_flag_bitsILi16EEENSX_INSB_IJNSB_IJNSC_ILi64EEESD_EEENSB_IJNSC_ILi8EEENSC_ILi4EEEEEENSB_IJSE_NSC_ILi14EEEEEEEEENSB_IJNSB_IJSE_NSC_ILi2048EEEEEENSB_IJS1D_NSC_ILi512EEEEEENSB_IJSZ_NSC_ILi4096EEEEEEEEEEEEEvEENS16_INSA_30SM90_TMA_LOAD_IM2COL_MULTICASTES1T_vEEEENS_8epilogue10collective6detail29Sm90TmaWarpSpecializedAdapterINS1Z_15DefaultEpilogueISN_NSB_IJlNSB_IJSE_llEEESZ_EEES24_NS1Y_6thread17LinearCombinationISN_Li1EffLNS25_9ScaleType4KindE0ELNS_15FloatRoundStyleE2ESN_EENS_4gemm15EpilogueDefaultEEEEEvvEEEEvNT_6ParamsE)
        /*0008*/ 	.word	0x000000a8


	//----- nvinfo : EIATTR_FRAME_SIZE
	.align		4
.L_12:
        /*000c*/ 	.byte	0x04, 0x11
        /*000e*/ 	.short	(.L_14 - .L_13)
	.align		4
.L_13:
        /*0010*/ 	.word	index@(_ZN7cutlass13device_kernelINS_4conv6kernel13ConvUniversalINS1_16ConvProblemShapeILNS1_8OperatorE2ELi2EEENS1_10collective14CollectiveConvINS1_46MainloopSm90TmaGmmaWarpSpecializedImplicitGemmILS5_2ELi14ELi2EN4cute5tupleIJNSA_1CILi2EEENSC_ILi1EEESE_EEENS1_36KernelImplicitTmaWarpSpecializedSm90ELi1EEENSB_IJNSC_ILi128EEENSB_IJSI_EEENSB_IJNSC_ILi32EEEEEEEEENS_10bfloat16_tESN_NSA_8TiledMMAINSA_8MMA_AtomIJNSA_4SM904GMMA28MMA_64x128x16_F32BF16BF16_SSILNSR_5MajorE1ELST_1ELNSR_7ScaleInE1ELSU_1EEEEEENSA_6LayoutINSB_IJSE_SE_SE_EEENSB_IJNSC_ILi0EEESZ_SZ_EEEEENSB_IJNSA_10UnderscoreES12_S12_EEEEENS7_6detail26Sm90ImplicitGemmTileTraitsINSA_13SM90_TMA_LOADENSA_14ComposedLayoutINSA_7SwizzleILi3ELi4ELi3EEENSA_18smem_ptr_flag_bitsILi16EEENSX_INSB_IJNSB_IJNSC_ILi64EEESD_EEENSB_IJNSC_ILi8EEENSC_ILi4EEEEEENSB_IJSE_NSC_ILi14EEEEEEEEENSB_IJNSB_IJSE_NSC_ILi2048EEEEEENSB_IJS1D_NSC_ILi512EEEEEENSB_IJSZ_NSC_ILi4096EEEEEEEEEEEEEvEENS16_INSA_30SM90_TMA_LOAD_IM2COL_MULTICASTES1T_vEEEENS_8epilogue10collective6detail29Sm90TmaWarpSpecializedAdapterINS1Z_15DefaultEpilogueISN_NSB_IJlNSB_IJSE_llEEESZ_EEES24_NS1Y_6thread17LinearCombinationISN_Li1EffLNS25_9ScaleType4KindE0ELNS_15FloatRoundStyleE2ESN_EENS_4gemm15EpilogueDefaultEEEEEvvEEEEvNT_6ParamsE)
        /*0014*/ 	.word	0x00000000


	//----- nvinfo : EIATTR_MIN_STACK_SIZE
	.align		4
.L_14:
        /*0018*/ 	.byte	0x04, 0x12
        /*001a*/ 	.short	(.L_16 - .L_15)
	.align		4
.L_15:
        /*001c*/ 	.word	index@(_ZN7cutlass13device_kernelINS_4conv6kernel13ConvUniversalINS1_16ConvProblemShapeILNS1_8OperatorE2ELi2EEENS1_10collective14CollectiveConvINS1_46MainloopSm90TmaGmmaWarpSpecializedImplicitGemmILS5_2ELi14ELi2EN4cute5tupleIJNSA_1CILi2EEENSC_ILi1EEESE_EEENS1_36KernelImplicitTmaWarpSpecializedSm90ELi1EEENSB_IJNSC_ILi128EEENSB_IJSI_EEENSB_IJNSC_ILi32EEEEEEEEENS_10bfloat16_tESN_NSA_8TiledMMAINSA_8MMA_AtomIJNSA_4SM904GMMA28MMA_64x128x16_F32BF16BF16_SSILNSR_5MajorE1ELST_1ELNSR_7ScaleInE1ELSU_1EEEEEENSA_6LayoutINSB_IJSE_SE_SE_EEENSB_IJNSC_ILi0EEESZ_SZ_EEEEENSB_IJNSA_10UnderscoreES12_S12_EEEEENS7_6detail26Sm90ImplicitGemmTileTraitsINSA_13SM90_TMA_LOADENSA_14ComposedLayoutINSA_7SwizzleILi3ELi4ELi3EEENSA_18smem_ptr_flag_bitsILi16EEENSX_INSB_IJNSB_IJNSC_ILi64EEESD_EEENSB_IJNSC_ILi8EEENSC_ILi4EEEEEENSB_IJSE_NSC_ILi14EEEEEEEEENSB_IJNSB_IJSE_NSC_ILi2048EEEEEENSB_IJS1D_NSC_ILi512EEEEEENSB_IJSZ_NSC_ILi4096EEEEEEEEEEEEEvEENS16_INSA_30SM90_TMA_LOAD_IM2COL_MULTICASTES1T_vEEEENS_8epilogue10collective6detail29Sm90TmaWarpSpecializedAdapterINS1Z_15DefaultEpilogueISN_NSB_IJlNSB_IJSE_llEEESZ_EEES24_NS1Y_6thread17LinearCombinationISN_Li1EffLNS25_9ScaleType4KindE0ELNS_15FloatRoundStyleE2ESN_EENS_4gemm15EpilogueDefaultEEEEEvvEEEEvNT_6ParamsE)
        /*0020*/ 	.word	0x00000000
.L_16:


//--------------------- .nv.compat                --------------------------
	.section	.nv.compat,"",@"SHT_CUDA_COMPAT_INFO"
	.align	4
        /*0000*/ 	.byte	0x02, 0x09, 0x01, 0x00, 0x02, 0x02, 0x04, 0x00, 0x02, 0x05, 0x05, 0x00, 0x03, 0x07, 0x01, 0x01
        /*0010*/ 	.byte	0x02, 0x03, 0x01, 0x00, 0x02, 0x06, 0x01, 0x00, 0x04, 0x0b, 0x08, 0x00, 0x00, 0x00, 0x00, 0x00
        /*0020*/ 	.byte	0x00, 0x00, 0x00, 0x00


//--------------------- .nv.info._ZN7cutlass13device_kernelINS_4conv6kernel13ConvUniversalINS1_16ConvProblemShapeILNS1_8OperatorE2ELi2EEENS1_10collective14CollectiveConvINS1_46MainloopSm90TmaGmmaWarpSpecializedImplicitGemmILS5_2ELi14ELi2EN4cute5tupleIJNSA_1CILi2EEENSC_ILi1EEESE_EEENS1_36KernelImplicitTmaWarpSpecializedSm90ELi1EEENSB_IJNSC_ILi128EEENSB_IJSI_EEENSB_IJNSC_ILi32EEEEEEEEENS_10bfloat16_tESN_NSA_8TiledMMAINSA_8MMA_AtomIJNSA_4SM904GMMA28MMA_64x128x16_F32BF16BF16_SSILNSR_5MajorE1ELST_1ELNSR_7ScaleInE1ELSU_1EEEEEENSA_6LayoutINSB_IJSE_SE_SE_EEENSB_IJNSC_ILi0EEESZ_SZ_EEEEENSB_IJNSA_10UnderscoreES12_S12_EEEEENS7_6detail26Sm90ImplicitGemmTileTraitsINSA_13SM90_TMA_LOADENSA_14ComposedLayoutINSA_7SwizzleILi3ELi4ELi3EEENSA_18smem_ptr_flag_bitsILi16EEENSX_INSB_IJNSB_IJNSC_ILi64EEESD_EEENSB_IJNSC_ILi8EEENSC_ILi4EEEEEENSB_IJSE_NSC_ILi14EEEEEEEEENSB_IJNSB_IJSE_NSC_ILi2048EEEEEENSB_IJS1D_NSC_ILi512EEEEEENSB_IJSZ_NSC_ILi4096EEEEEEEEEEEEEvEENS16_INSA_30SM90_TMA_LOAD_IM2COL_MULTICASTES1T_vEEEENS_8epilogue10collective6detail29Sm90TmaWarpSpecializedAdapterINS1Z_15DefaultEpilogueISN_NSB_IJlNSB_IJSE_llEEESZ_EEES24_NS1Y_6thread17LinearCombinationISN_Li1EffLNS25_9ScaleType4KindE0ELNS_15FloatRoundStyleE2ESN_EENS_4gemm15EpilogueDefaultEEEEEvvEEEEvNT_6ParamsE --------------------------
	.section	.nv.info._ZN7cutlass13device_kernelINS_4conv6kernel13ConvUniversalINS1_16ConvProblemShapeILNS1_8OperatorE2ELi2EEENS1_10collective14CollectiveConvINS1_46MainloopSm90TmaGmmaWarpSpecializedImplicitGemmILS5_2ELi14ELi2EN4cute5tupleIJNSA_1CILi2EEENSC_ILi1EEESE_EEENS1_36KernelImplicitTmaWarpSpecializedSm90ELi1EEENSB_IJNSC_ILi128EEENSB_IJSI_EEENSB_IJNSC_ILi32EEEEEEEEENS_10bfloat16_tESN_NSA_8TiledMMAINSA_8MMA_AtomIJNSA_4SM904GMMA28MMA_64x128x16_F32BF16BF16_SSILNSR_5MajorE1ELST_1ELNSR_7ScaleInE1ELSU_1EEEEEENSA_6LayoutINSB_IJSE_SE_SE_EEENSB_IJNSC_ILi0EEESZ_SZ_EEEEENSB_IJNSA_10UnderscoreES12_S12_EEEEENS7_6detail26Sm90ImplicitGemmTileTraitsINSA_13SM90_TMA_LOADENSA_14ComposedLayoutINSA_7SwizzleILi3ELi4ELi3EEENSA_18smem_ptr_flag_bitsILi16EEENSX_INSB_IJNSB_IJNSC_ILi64EEESD_EEENSB_IJNSC_ILi8EEENSC_ILi4EEEEEENSB_IJSE_NSC_ILi14EEEEEEEEENSB_IJNSB_IJSE_NSC_ILi2048EEEEEENSB_IJS1D_NSC_ILi512EEEEEENSB_IJSZ_NSC_ILi4096EEEEEEEEEEEEEvEENS16_INSA_30SM90_TMA_LOAD_IM2COL_MULTICASTES1T_vEEEENS_8epilogue10collective6detail29Sm90TmaWarpSpecializedAdapterINS1Z_15DefaultEpilogueISN_NSB_IJlNSB_IJSE_llEEESZ_EEES24_NS1Y_6thread17LinearCombinationISN_Li1EffLNS25_9ScaleType4KindE0ELNS_15FloatRoundStyleE2ESN_EENS_4gemm15EpilogueDefaultEEEEEvvEEEEvNT_6ParamsE,"",@"SHT_CUDA_INFO"
	.sectionflags	@""
	.align	4


	//----- nvinfo : EIATTR_CUDA_API_VERSION
	.align		4
        /*0000*/ 	.byte	0x04, 0x37
        /*0002*/ 	.short	(.L_18 - .L_17)
.L_17:
        /*0004*/ 	.word	0x00000082


	//----- nvinfo : EIATTR_KPARAM_INFO
	.align		4
.L_18:
        /*0008*/ 	.byte	0x04, 0x17
        /*000a*/ 	.short	(.L_20 - .L_19)
.L_19:
        /*000c*/ 	.word	0x00000000
        /*0010*/ 	.short	0x0000
        /*0012*/ 	.short	0x0070
        /*0014*/ 	.byte	0x00, 0xf0, 0x01, 0x0e


	//----- nvinfo : EIATTR_SPARSE_MMA_MASK
	.align		4
.L_20:
        /*0018*/ 	.byte	0x03, 0x50
        /*001a*/ 	.short	0x0000


	//----- nvinfo : EIATTR_MAXREG_COUNT
	.align		4
        /*001c*/ 	.byte	0x03, 0x1b
        /*001e*/ 	.short	0x00ff


	//----- nvinfo : EIATTR_NUM_BARRIERS
	.align		4
        /*0020*/ 	.byte	0x02, 0x4c
        /*0022*/ 	.byte	0x01
	.zero		1


	//----- nvinfo : EIATTR_MERCURY_ISA_VERSION
	.align		4
        /*0024*/ 	.byte	0x03, 0x5f
        /*0026*/ 	.short	0x0101


	//----- nvinfo : EIATTR_COOP_GROUP_MASK_REGIDS
	.align		4
        /*0028*/ 	.byte	0x04, 0x29
        /*002a*/ 	.short	(.L_22 - .L_21)


	//   ....[0]....
.L_21:
        /*002c*/ 	.word	0xffffffff


	//   ....[1]....
        /*0030*/ 	.word	0xffffffff


	//   ....[2]....
        /*0034*/ 	.word	0xffffffff


	//   ....[3]....
        /*0038*/ 	.word	0xffffffff


	//----- nvinfo : EIATTR_COOP_GROUP_INSTR_OFFSETS
	.align		4
.L_22:
        /*003c*/ 	.byte	0x04, 0x28
        /*003e*/ 	.short	(.L_24 - .L_23)


	//   ....[0]....
.L_23:
        /*0040*/ 	.word	0x00000070


	//   ....[1]....
        /*0044*/ 	.word	0x00000080


	//   ....[2]....
        /*0048*/ 	.word	0x00000140


	//   ....[3]....
        /*004c*/ 	.word	0x00000810


	//----- nvinfo : EIATTR_MBARRIER_INSTR_OFFSETS
	.align		4
.L_24:
        /*0050*/ 	.byte	0x04, 0x39
        /*0052*/ 	.short	(.L_26 - .L_25)


	//   ....[0]....
.L_25:
        /*0054*/ 	.word	0x00000310
        /*0058*/ 	.word	0x000000ff
        /*005c*/ 	.word	0x00038000
        /*0060*/ 	.short	0x0100
        /*0062*/ 	.byte	0x08
	.zero		1


	//   ....[1]....
        /*0064*/ 	.word	0x00000320
        /*0068*/ 	.word	0x000000ff
        /*006c*/ 	.word	0x00038070
        /*0070*/ 	.short	0x0100
        /*0072*/ 	.byte	0x08
	.zero		1


	//   ....[2]....
        /*0074*/ 	.word	0x00000330
        /*0078*/ 	.word	0x000000ff
        /*007c*/ 	.word	0x00038008
        /*0080*/ 	.short	0x0100
        /*0082*/ 	.byte	0x08
	.zero		1


	//   ....[3]....
        /*0084*/ 	.word	0x00000340
        /*0088*/ 	.word	0x000000ff
        /*008c*/ 	.word	0x00038078
        /*0090*/ 	.short	0x0100
        /*0092*/ 	.byte	0x08
	.zero		1


	//   ....[4]....
        /*0094*/ 	.word	0x00000350
        /*0098*/ 	.word	0x000000ff
        /*009c*/ 	.word	0x00038010
        /*00a0*/ 	.short	0x0100
        /*00a2*/ 	.byte	0x08
	.zero		1


	//   ....[5]....
        /*00a4*/ 	.word	0x00000360
        /*00a8*/ 	.word	0x000000ff
        /*00ac*/ 	.word	0x00038080
        /*00b0*/ 	.short	0x0100
        /*00b2*/ 	.byte	0x08
	.zero		1


	//   ....[6]....
        /*00b4*/ 	.word	0x00000370
        /*00b8*/ 	.word	0x000000ff
        /*00bc*/ 	.word	0x00038018
        /*00c0*/ 	.short	0x0100
        /*00c2*/ 	.byte	0x08
	.zero		1


	//   ....[7]....
        /*00c4*/ 	.word	0x00000380
        /*00c8*/ 	.word	0x000000ff
        /*00cc*/ 	.word	0x00038088
        /*00d0*/ 	.short	0x0100
        /*00d2*/ 	.byte	0x08
	.zero		1


	//   ....[8]....
        /*00d4*/ 	.word	0x00000390
        /*00d8*/ 	.word	0x000000ff
        /*00dc*/ 	.word	0x00038020
        /*00e0*/ 	.short	0x0100
        /*00e2*/ 	.byte	0x08
	.zero		1


	//   ....[9]....
        /*00e4*/ 	.word	0x000003a0
        /*00e8*/ 	.word	0x000000ff
        /*00ec*/ 	.word	0x00038090
        /*00f0*/ 	.short	0x0100
        /*00f2*/ 	.byte	0x08
	.zero		1


	//   ....[10]....
        /*00f4*/ 	.word	0x000003b0
        /*00f8*/ 	.word	0x000000ff
        /*00fc*/ 	.word	0x00038028
        /*0100*/ 	.short	0x0100
        /*0102*/ 	.byte	0x08
	.zero		1


	//   ....[11]....
        /*0104*/ 	.word	0x000003c0
        /*0108*/ 	.word	0x000000ff
        /*010c*/ 	.word	0x00038098
        /*0110*/ 	.short	0x0100
        /*0112*/ 	.byte	0x08
	.zero		1


	//   ....[12]....
        /*0114*/ 	.word	0x000003d0
        /*0118*/ 	.word	0x000000ff
        /*011c*/ 	.word	0x00038030
        /*0120*/ 	.short	0x0100
        /*0122*/ 	.byte	0x08
	.zero		1


	//   ....[13]....
        /*0124*/ 	.word	0x000003e0
        /*0128*/ 	.word	0x000000ff
        /*012c*/ 	.word	0x000380a0
        /*0130*/ 	.short	0x0100
        /*0132*/ 	.byte	0x08
	.zero		1


	//   ....[14]....
        /*0134*/ 	.word	0x000003f0
        /*0138*/ 	.word	0x000000ff
        /*013c*/ 	.word	0x00038038
        /*0140*/ 	.short	0x0100
        /*0142*/ 	.byte	0x08
	.zero		1


	//   ....[15]....
        /*0144*/ 	.word	0x00000400
        /*0148*/ 	.word	0x000000ff
        /*014c*/ 	.word	0x000380a8
        /*0150*/ 	.short	0x0100
        /*0152*/ 	.byte	0x08
	.zero		1


	//   ....[16]....
        /*0154*/ 	.word	0x00000410
        /*0158*/ 	.word	0x000000ff
        /*015c*/ 	.word	0x00038040
        /*0160*/ 	.short	0x0100
        /*0162*/ 	.byte	0x08
	.zero		1


	//   ....[17]....
        /*0164*/ 	.word	0x00000420
        /*0168*/ 	.word	0x000000ff
        /*016c*/ 	.word	0x000380b0
        /*0170*/ 	.short	0x0100
        /*0172*/ 	.byte	0x08
	.zero		1


	//   ....[18]....
        /*0174*/ 	.word	0x00000430
        /*0178*/ 	.word	0x000000ff
        /*017c*/ 	.word	0x00038048
        /*0180*/ 	.short	0x0100
        /*0182*/ 	.byte	0x08
	.zero		1


	//   ....[19]....
        /*0184*/ 	.word	0x00000440
        /*0188*/ 	.word	0x000000ff
        /*018c*/ 	.word	0x000380b8
        /*0190*/ 	.short	0x0100
        /*0192*/ 	.byte	0x08
	.zero		1


	//   ....[20]....
        /*0194*/ 	.word	0x00000450
        /*0198*/ 	.word	0x000000ff
        /*019c*/ 	.word	0x00038050
        /*01a0*/ 	.short	0x0100
        /*01a2*/ 	.byte	0x08
	.zero		1


	//   ....[21]....
        /*01a4*/ 	.word	0x00000460
        /*01a8*/ 	.word	0x000000ff
        /*01ac*/ 	.word	0x000380c0
        /*01b0*/ 	.short	0x0100
        /*01b2*/ 	.byte	0x08
	.zero		1


	//   ....[22]....
        /*01b4*/ 	.word	0x00000470
        /*01b8*/ 	.word	0x000000ff
        /*01bc*/ 	.word	0x00038058
        /*01c0*/ 	.short	0x0100
        /*01c2*/ 	.byte	0x08
	.zero		1


	//   ....[23]....
        /*01c4*/ 	.word	0x00000480
        /*01c8*/ 	.word	0x000000ff
        /*01cc*/ 	.word	0x000380c8
        /*01d0*/ 	.short	0x0100
        /*01d2*/ 	.byte	0x08
	.zero		1


	//   ....[24]....
        /*01d4*/ 	.word	0x00000490
        /*01d8*/ 	.word	0x000000ff
        /*01dc*/ 	.word	0x00038060
        /*01e0*/ 	.short	0x0100
        /*01e2*/ 	.byte	0x08
	.zero		1


	//   ....[25]....
        /*01e4*/ 	.word	0x000004a0
        /*01e8*/ 	.word	0x000000ff
        /*01ec*/ 	.word	0x000380d0
        /*01f0*/ 	.short	0x0100
        /*01f2*/ 	.byte	0x08
	.zero		1


	//   ....[26]....
        /*01f4*/ 	.word	0x000004b0
        /*01f8*/ 	.word	0x000000ff
        /*01fc*/ 	.word	0x00038068
        /*0200*/ 	.short	0x0100
        /*0202*/ 	.byte	0x08
	.zero		1


	//   ....[27]....
        /*0204*/ 	.word	0x000004c0
        /*0208*/ 	.word	0x000000ff
        /*020c*/ 	.word	0x000380d8
        /*0210*/ 	.short	0x0100
        /*0212*/ 	.byte	0x08
	.zero		1


	//   ....[28]....
        /*0214*/ 	.word	0x000013f0
        /*0218*/ 	.word	0x0000000a
        /*021c*/ 	.word	0x00038000
        /*0220*/ 	.short	0x010a
        /*0222*/ 	.byte	0x3f
	.zero		1


	//   ....[29]....
        /*0224*/ 	.word	0x00001730
        /*0228*/ 	.word	0x0000000c
        /*022c*/ 	.word	0x00038000
        /*0230*/ 	.short	0x010a
        /*0232*/ 	.byte	0x3f
	.zero		1


	//   ....[30]....
        /*0234*/ 	.word	0x00001910
        /*0238*/ 	.word	0x0000000c
        /*023c*/ 	.word	0x00000000
        /*0240*/ 	.short	0x0101
        /*0242*/ 	.byte	0x3f
	.zero		1


	//   ....[31]....
        /*0244*/ 	.word	0x00001b70
        /*0248*/ 	.word	0x0000000a
        /*024c*/ 	.word	0x00000000
        /*0250*/ 	.short	0x0101
        /*0252*/ 	.byte	0x3f
	.zero		1


	//   ....[32]....
        /*0254*/ 	.word	0x0000b400
        /*0258*/ 	.word	0x00000009
        /*025c*/ 	.word	0x00038070
        /*0260*/ 	.short	0x010a
        /*0262*/ 	.byte	0x3f
	.zero		1


	//   ....[33]....
        /*0264*/ 	.word	0x0000bbc0
        /*0268*/ 	.word	0x00000002
        /*026c*/ 	.word	0x00000000
        /*0270*/ 	.short	0x010a
        /*0272*/ 	.byte	0x3f
	.zero		1


	//   ....[34]....
        /*0274*/ 	.word	0x0000bc70
        /*0278*/ 	.word	0x00000000
        /*027c*/ 	.word	0x00000000
        /*0280*/ 	.short	0x010a
        /*0282*/ 	.byte	0x3f
	.zero		1


	//   ....[35]....
        /*0284*/ 	.word	0x0000bd20
        /*0288*/ 	.word	0x00000000
        /*028c*/ 	.word	0x00000000
        /*0290*/ 	.short	0x010a
        /*0292*/ 	.byte	0x3f
	.zero		1


	//   ....[36]....
        /*0294*/ 	.word	0x0000bdd0
        /*0298*/ 	.word	0x00000000
        /*029c*/ 	.word	0x00000000
        /*02a0*/ 	.short	0x010a
        /*02a2*/ 	.byte	0x3f
	.zero		1


	//   ....[37]....
        /*02a4*/ 	.word	0x0000be80
        /*02a8*/ 	.word	0x00000000
        /*02ac*/ 	.word	0x00000000
        /*02b0*/ 	.short	0x010a
        /*02b2*/ 	.byte	0x3f
	.zero		1


	//   ....[38]....
        /*02b4*/ 	.word	0x0000bf30
        /*02b8*/ 	.word	0x00000000
        /*02bc*/ 	.word	0x00000000
        /*02c0*/ 	.short	0x010a
        /*02c2*/ 	.byte	0x3f
	.zero		1


	//   ....[39]....
        /*02c4*/ 	.word	0x0000bfe0
        /*02c8*/ 	.word	0x00000000
        /*02cc*/ 	.word	0x00000000
        /*02d0*/ 	.short	0x010a
        /*02d2*/ 	.byte	0x3f
	.zero		1


	//   ....[40]....
        /*02d4*/ 	.word	0x0000c090
        /*02d8*/ 	.word	0x00000000
        /*02dc*/ 	.word	0x00000000
        /*02e0*/ 	.short	0x010a
        /*02e2*/ 	.byte	0x3f
	.zero		1


	//   ....[41]....
        /*02e4*/ 	.word	0x0000c140
        /*02e8*/ 	.word	0x00000000
        /*02ec*/ 	.word	0x00000000
        /*02f0*/ 	.short	0x010a
        /*02f2*/ 	.byte	0x3f
	.zero		1


	//   ....[42]....
        /*02f4*/ 	.word	0x0000c1f0
        /*02f8*/ 	.word	0x00000000
        /*02fc*/ 	.word	0x00000000
        /*0300*/ 	.short	0x010a
        /*0302*/ 	.byte	0x3f
	.zero		1


	//   ....[43]....
        /*0304*/ 	.word	0x0000c2a0
        /*0308*/ 	.word	0x00000000
        /*030c*/ 	.word	0x00000000
        /*0310*/ 	.short	0x010a
        /*0312*/ 	.byte	0x3f
	.zero		1


	//   ....[44]....
        /*0314*/ 	.word	0x0000c350
        /*0318*/ 	.word	0x00000000
        /*031c*/ 	.word	0x00000000
        /*0320*/ 	.short	0x010a
        /*0322*/ 	.byte	0x3f
	.zero		1


	//   ....[45]....
        /*0324*/ 	.word	0x0000c400
        /*0328*/ 	.word	0x00000000
        /*032c*/ 	.word	0x00000000
        /*0330*/ 	.short	0x010a
        /*0332*/ 	.byte	0x3f
	.zero		1


	//   ....[46]....
        /*0334*/ 	.word	0x0000c4b0
        /*0338*/ 	.word	0x00000008
        /*033c*/ 	.word	0x00000000
        /*0340*/ 	.short	0x010a
        /*0342*/ 	.byte	0x3f
	.zero		1


	//----- nvinfo : EIATTR_NUM_MBARRIERS
	.align		4
.L_26:
        /*0344*/ 	.byte	0x03, 0x38
        /*0346*/ 	.short	0x001c


	//----- nvinfo : EIATTR_EXIT_INSTR_OFFSETS
	.align		4
        /*0348*/ 	.byte	0x04, 0x1c
        /*034a*/ 	.short	(.L_28 - .L_27)


	//   ....[0]....
.L_27:
        /*034c*/ 	.word	0x00000f20


	//   ....[1]....
        /*0350*/ 	.word	0x00001db0


	//   ....[2]....
        /*0354*/ 	.word	0x00001ed0


	//   ....[3]....
        /*0358*/ 	.word	0x000088c0


	//   ....[4]....
        /*035c*/ 	.word	0x000088f0


	//   ....[5]....
        /*0360*/ 	.word	0x0000b1c0


	//   ....[6]....
        /*0364*/ 	.word	0x0000b1f0


	//   ....[7]....
        /*0368*/ 	.word	0x0000b210


	//   ....[8]....
        /*036c*/ 	.word	0x0000bad0


	//   ....[9]....
        /*0370*/ 	.word	0x0000c4e0


	//----- nvinfo : EIATTR_MAX_THREADS
	.align		4
.L_28:
        /*0374*/ 	.byte	0x04, 0x05
        /*0376*/ 	.short	(.L_30 - .L_29)
.L_29:
        /*0378*/ 	.word	0x00000100
        /*037c*/ 	.word	0x00000001
        /*0380*/ 	.word	0x00000001


	//----- nvinfo : EIATTR_CRS_STACK_SIZE
	.align		4
.L_30:
        /*0384*/ 	.byte	0x04, 0x1e
        /*0386*/ 	.short	(.L_32 - .L_31)
.L_31:
        /*0388*/ 	.word	0x00000000


	//----- nvinfo : EIATTR_CBANK_PARAM_SIZE
	.align		4
.L_32:
        /*038c*/ 	.byte	0x03, 0x19
        /*038e*/ 	.short	0x03f0


	//----- nvinfo : EIATTR_PARAM_CBANK
	.align		4
        /*0390*/ 	.byte	0x04, 0x0a
        /*0392*/ 	.short	(.L_34 - .L_33)
	.align		4
.L_33:
        /*0394*/ 	.word	index@(.nv.constant0._ZN7cutlass13device_kernelINS_4conv6kernel13ConvUniversalINS1_16ConvProblemShapeILNS1_8OperatorE2ELi2EEENS1_10collective14CollectiveConvINS1_46MainloopSm90TmaGmmaWarpSpecializedImplicitGemmILS5_2ELi14ELi2EN4cute5tupleIJNSA_1CILi2EEENSC_ILi1EEESE_EEENS1_36KernelImplicitTmaWarpSpecializedSm90ELi1EEENSB_IJNSC_ILi128EEENSB_IJSI_EEENSB_IJNSC_ILi32EEEEEEEEENS_10bfloat16_tESN_NSA_8TiledMMAINSA_8MMA_AtomIJNSA_4SM904GMMA28MMA_64x128x16_F32BF16BF16_SSILNSR_5MajorE1ELST_1ELNSR_7ScaleInE1ELSU_1EEEEEENSA_6LayoutINSB_IJSE_SE_SE_EEENSB_IJNSC_ILi0EEESZ_SZ_EEEEENSB_IJNSA_10UnderscoreES12_S12_EEEEENS7_6detail26Sm90ImplicitGemmTileTraitsINSA_13SM90_TMA_LOADENSA_14ComposedLayoutINSA_7SwizzleILi3ELi4ELi3EEENSA_18smem_ptr_flag_bitsILi16EEENSX_INSB_IJNSB_IJNSC_ILi64EEESD_EEENSB_IJNSC_ILi8EEENSC_ILi4EEEEEENSB_IJSE_NSC_ILi14EEEEEEEEENSB_IJNSB_IJSE_NSC_ILi2048EEEEEENSB_IJS1D_NSC_ILi512EEEEEENSB_IJSZ_NSC_ILi4096EEEEEEEEEEEEEvEENS16_INSA_30SM90_TMA_LOAD_IM2COL_MULTICASTES1T_vEEEENS_8epilogue10collective6detail29Sm90TmaWarpSpecializedAdapterINS1Z_15DefaultEpilogueISN_NSB_IJlNSB_IJSE_llEEESZ_EEES24_NS1Y_6thread17LinearCombinationISN_Li1EffLNS25_9ScaleType4KindE0ELNS_15FloatRoundStyleE2ESN_EENS_4gemm15EpilogueDefaultEEEEEvvEEEEvNT_6ParamsE)
        /*0398*/ 	.short	0x0210
        /*039a*/ 	.short	0x03f0


	//----- nvinfo : EIATTR_SW_WAR
	.align		4
.L_34:
        /*039c*/ 	.byte	0x04, 0x36
        /*039e*/ 	.short	(.L_36 - .L_35)
.L_35:
        /*03a0*/ 	.word	0x00000008
.L_36:


//--------------------- .nv.callgraph             --------------------------
	.section	.nv.callgraph,"",@"SHT_CUDA_CALLGRAPH"
	.align	4
	.sectionentsize	8
	.align		4
        /*0000*/ 	.word	0x00000000
	.align		4
        /*0004*/ 	.word	0xffffffff
	.align		4
        /*0008*/ 	.word	0x00000000
	.align		4
        /*000c*/ 	.word	0xfffffffe
	.align		4
        /*0010*/ 	.word	0x00000000
	.align		4
        /*0014*/ 	.word	0xfffffffd
	.align		4
        /*0018*/ 	.word	0x00000000
	.align		4
        /*001c*/ 	.word	0xfffffffc


//--------------------- .nv.constant4             --------------------------
	.section	.nv.constant4,"a",@progbits
	.align	8
	.align		8
.nv.constant4:
        /*0000*/ 	.dword	_ZN39_INTERNAL_43f881c8_4_k_cu_0fe6ac80_36864cuda3std3__45__cpo5beginE
	.align		8
        /*0008*/ 	.dword	_ZN39_INTERNAL_43f881c8_4_k_cu_0fe6ac80_36864cuda3std3__45__cpo3endE
	.align		8
        /*0010*/ 	.dword	_ZN39_INTERNAL_43f881c8_4_k_cu_0fe6ac80_36864cuda3std3__45__cpo6cbeginE
	.align		8
        /*0018*/ 	.dword	_ZN39_INTERNAL_43f881c8_4_k_cu_0fe6ac80_36864cuda3std3__45__cpo4cendE
	.align		8
        /*0020*/ 	.dword	_ZN39_INTERNAL_43f881c8_4_k_cu_0fe6ac80_36864cuda3std3__441_GLOBAL__N__43f881c8_4_k_cu_0fe6ac80_36866ignoreE
	.align		8
        /*0028*/ 	.dword	_ZN39_INTERNAL_43f881c8_4_k_cu_0fe6ac80_36864cuda3std3__419piecewise_constructE
	.align		8
        /*0030*/ 	.dword	_ZN39_INTERNAL_43f881c8_4_k_cu_0fe6ac80_36864cuda3std3__48in_placeE
	.align		8
        /*0038*/ 	.dword	_ZN39_INTERNAL_43f881c8_4_k_cu_0fe6ac80_36864cuda3std6ranges3__45__cpo4swapE
	.align		8
        /*0040*/ 	.dword	_ZN39_INTERNAL_43f881c8_4_k_cu_0fe6ac80_36864cuda3std6ranges3__45__cpo9iter_moveE
	.align		8
        /*0048*/ 	.dword	_ZN39_INTERNAL_43f881c8_4_k_cu_0fe6ac80_36864cute7productE
	.align		8
        /*0050*/ 	.dword	_ZN39_INTERNAL_43f881c8_4_k_cu_0fe6ac80_36864cute1_E


//--------------------- .text._ZN7cutlass13device_kernelINS_4conv6kernel13ConvUniversalINS1_16ConvProblemShapeILNS1_8OperatorE2ELi2EEENS1_10collective14CollectiveConvINS1_46MainloopSm90TmaGmmaWarpSpecializedImplicitGemmILS5_2ELi14ELi2EN4cute5tupleIJNSA_1CILi2EEENSC_ILi1EEESE_EEENS1_36KernelImplicitTmaWarpSpecializedSm90ELi1EEENSB_IJNSC_ILi128EEENSB_IJSI_EEENSB_IJNSC_ILi32EEEEEEEEENS_10bfloat16_tESN_NSA_8TiledMMAINSA_8MMA_AtomIJNSA_4SM904GMMA28MMA_64x128x16_F32BF16BF16_SSILNSR_5MajorE1ELST_1ELNSR_7ScaleInE1ELSU_1EEEEEENSA_6LayoutINSB_IJSE_SE_SE_EEENSB_IJNSC_ILi0EEESZ_SZ_EEEEENSB_IJNSA_10UnderscoreES12_S12_EEEEENS7_6detail26Sm90ImplicitGemmTileTraitsINSA_13SM90_TMA_LOADENSA_14ComposedLayoutINSA_7SwizzleILi3ELi4ELi3EEENSA_18smem_ptr_flag_bitsILi16EEENSX_INSB_IJNSB_IJNSC_ILi64EEESD_EEENSB_IJNSC_ILi8EEENSC_ILi4EEEEEENSB_IJSE_NSC_ILi14EEEEEEEEENSB_IJNSB_IJSE_NSC_ILi2048EEEEEENSB_IJS1D_NSC_ILi512EEEEEENSB_IJSZ_NSC_ILi4096EEEEEEEEEEEEEvEENS16_INSA_30SM90_TMA_LOAD_IM2COL_MULTICASTES1T_vEEEENS_8epilogue10collective6detail29Sm90TmaWarpSpecializedAdapterINS1Z_15DefaultEpilogueISN_NSB_IJlNSB_IJSE_llEEESZ_EEES24_NS1Y_6thread17LinearCombinationISN_Li1EffLNS25_9ScaleType4KindE0ELNS_15FloatRoundStyleE2ESN_EENS_4gemm15EpilogueDefaultEEEEEvvEEEEvNT_6ParamsE --------------------------
	.section	.text._ZN7cutlass13device_kernelINS_4conv6kernel13ConvUniversalINS1_16ConvProblemShapeILNS1_8OperatorE2ELi2EEENS1_10collective14CollectiveConvINS1_46MainloopSm90TmaGmmaWarpSpecializedImplicitGemmILS5_2ELi14ELi2EN4cute5tupleIJNSA_1CILi2EEENSC_ILi1EEESE_EEENS1_36KernelImplicitTmaWarpSpecializedSm90ELi1EEENSB_IJNSC_ILi128EEENSB_IJSI_EEENSB_IJNSC_ILi32EEEEEEEEENS_10bfloat16_tESN_NSA_8TiledMMAINSA_8MMA_AtomIJNSA_4SM904GMMA28MMA_64x128x16_F32BF16BF16_SSILNSR_5MajorE1ELST_1ELNSR_7ScaleInE1ELSU_1EEEEEENSA_6LayoutINSB_IJSE_SE_SE_EEENSB_IJNSC_ILi0EEESZ_SZ_EEEEENSB_IJNSA_10UnderscoreES12_S12_EEEEENS7_6detail26Sm90ImplicitGemmTileTraitsINSA_13SM90_TMA_LOADENSA_14ComposedLayoutINSA_7SwizzleILi3ELi4ELi3EEENSA_18smem_ptr_flag_bitsILi16EEENSX_INSB_IJNSB_IJNSC_ILi64EEESD_EEENSB_IJNSC_ILi8EEENSC_ILi4EEEEEENSB_IJSE_NSC_ILi14EEEEEEEEENSB_IJNSB_IJSE_NSC_ILi2048EEEEEENSB_IJS1D_NSC_ILi512EEEEEENSB_IJSZ_NSC_ILi4096EEEEEEEEEEEEEvEENS16_INSA_30SM90_TMA_LOAD_IM2COL_MULTICASTES1T_vEEEENS_8epilogue10collective6detail29Sm90TmaWarpSpecializedAdapterINS1Z_15DefaultEpilogueISN_NSB_IJlNSB_IJSE_llEEESZ_EEES24_NS1Y_6thread17LinearCombinationISN_Li1EffLNS25_9ScaleType4KindE0ELNS_15FloatRoundStyleE2ESN_EENS_4gemm15EpilogueDefaultEEEEEvvEEEEvNT_6ParamsE,"ax",@progbits
	.align	128
.text._ZN7cutlass13device_kernelINS_4conv6kernel13ConvUniversalINS1_16ConvProblemShapeILNS1_8OperatorE2ELi2EEENS1_10collective14CollectiveConvINS1_46MainloopSm90TmaGmmaWarpSpecializedImplicitGemmILS5_2ELi14ELi2EN4cute5tupleIJNSA_1CILi2EEENSC_ILi1EEESE_EEENS1_36KernelImplicitTmaWarpSpecializedSm90ELi1EEENSB_IJNSC_ILi128EEENSB_IJSI_EEENSB_IJNSC_ILi32EEEEEEEEENS_10bfloat16_tESN_NSA_8TiledMMAINSA_8MMA_AtomIJNSA_4SM904GMMA28MMA_64x128x16_F32BF16BF16_SSILNSR_5MajorE1ELST_1ELNSR_7ScaleInE1ELSU_1EEEEEENSA_6LayoutINSB_IJSE_SE_SE_EEENSB_IJNSC_ILi0EEESZ_SZ_EEEEENSB_IJNSA_10UnderscoreES12_S12_EEEEENS7_6detail26Sm90ImplicitGemmTileTraitsINSA_13SM90_TMA_LOADENSA_14ComposedLayoutINSA_7SwizzleILi3ELi4ELi3EEENSA_18smem_ptr_flag_bitsILi16EEENSX_INSB_IJNSB_IJNSC_ILi64EEESD_EEENSB_IJNSC_ILi8EEENSC_ILi4EEEEEENSB_IJSE_NSC_ILi14EEEEEEEEENSB_IJNSB_IJSE_NSC_ILi2048EEEEEENSB_IJS1D_NSC_ILi512EEEEEENSB_IJSZ_NSC_ILi4096EEEEEEEEEEEEEvEENS16_INSA_30SM90_TMA_LOAD_IM2COL_MULTICASTES1T_vEEEENS_8epilogue10collective6detail29Sm90TmaWarpSpecializedAdapterINS1Z_15DefaultEpilogueISN_NSB_IJlNSB_IJSE_llEEESZ_EEES24_NS1Y_6thread17LinearCombinationISN_Li1EffLNS25_9ScaleType4KindE0ELNS_15FloatRoundStyleE2ESN_EENS_4gemm15EpilogueDefaultEEEEEvvEEEEvNT_6ParamsE:
        .type           _ZN7cutlass13device_kernelINS_4conv6kernel13ConvUniversalINS1_16ConvProblemShapeILNS1_8OperatorE2ELi2EEENS1_10collective14CollectiveConvINS1_46MainloopSm90TmaGmmaWarpSpecializedImplicitGemmILS5_2ELi14ELi2EN4cute5tupleIJNSA_1CILi2EEENSC_ILi1EEESE_EEENS1_36KernelImplicitTmaWarpSpecializedSm90ELi1EEENSB_IJNSC_ILi128EEENSB_IJSI_EEENSB_IJNSC_ILi32EEEEEEEEENS_10bfloat16_tESN_NSA_8TiledMMAINSA_8MMA_AtomIJNSA_4SM904GMMA28MMA_64x128x16_F32BF16BF16_SSILNSR_5MajorE1ELST_1ELNSR_7ScaleInE1ELSU_1EEEEEENSA_6LayoutINSB_IJSE_SE_SE_EEENSB_IJNSC_ILi0EEESZ_SZ_EEEEENSB_IJNSA_10UnderscoreES12_S12_EEEEENS7_6detail26Sm90ImplicitGemmTileTraitsINSA_13SM90_TMA_LOADENSA_14ComposedLayoutINSA_7SwizzleILi3ELi4ELi3EEENSA_18smem_ptr_flag_bitsILi16EEENSX_INSB_IJNSB_IJNSC_ILi64EEESD_EEENSB_IJNSC_ILi8EEENSC_ILi4EEEEEENSB_IJSE_NSC_ILi14EEEEEEEEENSB_IJNSB_IJSE_NSC_ILi2048EEEEEENSB_IJS1D_NSC_ILi512EEEEEENSB_IJSZ_NSC_ILi4096EEEEEEEEEEEEEvEENS16_INSA_30SM90_TMA_LOAD_IM2COL_MULTICASTES1T_vEEEENS_8epilogue10collective6detail29Sm90TmaWarpSpecializedAdapterINS1Z_15DefaultEpilogueISN_NSB_IJlNSB_IJSE_llEEESZ_EEES24_NS1Y_6thread17LinearCombinationISN_Li1EffLNS25_9ScaleType4KindE0ELNS_15FloatRoundStyleE2ESN_EENS_4gemm15EpilogueDefaultEEEEEvvEEEEvNT_6ParamsE,@function
        .size           _ZN7cutlass13device_kernelINS_4conv6kernel13ConvUniversalINS1_16ConvProblemShapeILNS1_8OperatorE2ELi2EEENS1_10collective14CollectiveConvINS1_46MainloopSm90TmaGmmaWarpSpecializedImplicitGemmILS5_2ELi14ELi2EN4cute5tupleIJNSA_1CILi2EEENSC_ILi1EEESE_EEENS1_36KernelImplicitTmaWarpSpecializedSm90ELi1EEENSB_IJNSC_ILi128EEENSB_IJSI_EEENSB_IJNSC_ILi32EEEEEEEEENS_10bfloat16_tESN_NSA_8TiledMMAINSA_8MMA_AtomIJNSA_4SM904GMMA28MMA_64x128x16_F32BF16BF16_SSILNSR_5MajorE1ELST_1ELNSR_7ScaleInE1ELSU_1EEEEEENSA_6LayoutINSB_IJSE_SE_SE_EEENSB_IJNSC_ILi0EEESZ_SZ_EEEEENSB_IJNSA_10UnderscoreES12_S12_EEEEENS7_6detail26Sm90ImplicitGemmTileTraitsINSA_13SM90_TMA_LOADENSA_14ComposedLayoutINSA_7SwizzleILi3ELi4ELi3EEENSA_18smem_ptr_flag_bitsILi16EEENSX_INSB_IJNSB_IJNSC_ILi64EEESD_EEENSB_IJNSC_ILi8EEENSC_ILi4EEEEEENSB_IJSE_NSC_ILi14EEEEEEEEENSB_IJNSB_IJSE_NSC_ILi2048EEEEEENSB_IJS1D_NSC_ILi512EEEEEENSB_IJSZ_NSC_ILi4096EEEEEEEEEEEEEvEENS16_INSA_30SM90_TMA_LOAD_IM2COL_MULTICASTES1T_vEEEENS_8epilogue10collective6detail29Sm90TmaWarpSpecializedAdapterINS1Z_15DefaultEpilogueISN_NSB_IJlNSB_IJSE_llEEESZ_EEES24_NS1Y_6thread17LinearCombinationISN_Li1EffLNS25_9ScaleType4KindE0ELNS_15FloatRoundStyleE2ESN_EENS_4gemm15EpilogueDefaultEEEEEvvEEEEvNT_6ParamsE,(.L_x_302 - _ZN7cutlass13device_kernelINS_4conv6kernel13ConvUniversalINS1_16ConvProblemShapeILNS1_8OperatorE2ELi2EEENS1_10collective14CollectiveConvINS1_46MainloopSm90TmaGmmaWarpSpecializedImplicitGemmILS5_2ELi14ELi2EN4cute5tupleIJNSA_1CILi2EEENSC_ILi1EEESE_EEENS1_36KernelImplicitTmaWarpSpecializedSm90ELi1EEENSB_IJNSC_ILi128EEENSB_IJSI_EEENSB_IJNSC_ILi32EEEEEEEEENS_10bfloat16_tESN_NSA_8TiledMMAINSA_8MMA_AtomIJNSA_4SM904GMMA28MMA_64x128x16_F32BF16BF16_SSILNSR_5MajorE1ELST_1ELNSR_7ScaleInE1ELSU_1EEEEEENSA_6LayoutINSB_IJSE_SE_SE_EEENSB_IJNSC_ILi0EEESZ_SZ_EEEEENSB_IJNSA_10UnderscoreES12_S12_EEEEENS7_6detail26Sm90ImplicitGemmTileTraitsINSA_13SM90_TMA_LOADENSA_14ComposedLayoutINSA_7SwizzleILi3ELi4ELi3EEENSA_18smem_ptr_flag_bitsILi16EEENSX_INSB_IJNSB_IJNSC_ILi64EEESD_EEENSB_IJNSC_ILi8EEENSC_ILi4EEEEEENSB_IJSE_NSC_ILi14EEEEEEEEENSB_IJNSB_IJSE_NSC_ILi2048EEEEEENSB_IJS1D_NSC_ILi512EEEEEENSB_IJSZ_NSC_ILi4096EEEEEEEEEEEEEvEENS16_INSA_30SM90_TMA_LOAD_IM2COL_MULTICASTES1T_vEEEENS_8epilogue10collective6detail29Sm90TmaWarpSpecializedAdapterINS1Z_15DefaultEpilogueISN_NSB_IJlNSB_IJSE_llEEESZ_EEES24_NS1Y_6thread17LinearCombinationISN_Li1EffLNS25_9ScaleType4KindE0ELNS_15FloatRoundStyleE2ESN_EENS_4gemm15EpilogueDefaultEEEEEvvEEEEvNT_6ParamsE)
        .other          _ZN7cutlass13device_kernelINS_4conv6kernel13ConvUniversalINS1_16ConvProblemShapeILNS1_8OperatorE2ELi2EEENS1_10collective14CollectiveConvINS1_46MainloopSm90TmaGmmaWarpSpecializedImplicitGemmILS5_2ELi14ELi2EN4cute5tupleIJNSA_1CILi2EEENSC_ILi1EEESE_EEENS1_36KernelImplicitTmaWarpSpecializedSm90ELi1EEENSB_IJNSC_ILi128EEENSB_IJSI_EEENSB_IJNSC_ILi32EEEEEEEEENS_10bfloat16_tESN_NSA_8TiledMMAINSA_8MMA_AtomIJNSA_4SM904GMMA28MMA_64x128x16_F32BF16BF16_SSILNSR_5MajorE1ELST_1ELNSR_7ScaleInE1ELSU_1EEEEEENSA_6LayoutINSB_IJSE_SE_SE_EEENSB_IJNSC_ILi0EEESZ_SZ_EEEEENSB_IJNSA_10UnderscoreES12_S12_EEEEENS7_6detail26Sm90ImplicitGemmTileTraitsINSA_13SM90_TMA_LOADENSA_14ComposedLayoutINSA_7SwizzleILi3ELi4ELi3EEENSA_18smem_ptr_flag_bitsILi16EEENSX_INSB_IJNSB_IJNSC_ILi64EEESD_EEENSB_IJNSC_ILi8EEENSC_ILi4EEEEEENSB_IJSE_NSC_ILi14EEEEEEEEENSB_IJNSB_IJSE_NSC_ILi2048EEEEEENSB_IJS1D_NSC_ILi512EEEEEENSB_IJSZ_NSC_ILi4096EEEEEEEEEEEEEvEENS16_INSA_30SM90_TMA_LOAD_IM2COL_MULTICASTES1T_vEEEENS_8epilogue10collective6detail29Sm90TmaWarpSpecializedAdapterINS1Z_15DefaultEpilogueISN_NSB_IJlNSB_IJSE_llEEESZ_EEES24_NS1Y_6thread17LinearCombinationISN_Li1EffLNS25_9ScaleType4KindE0ELNS_15FloatRoundStyleE2ESN_EENS_4gemm15EpilogueDefaultEEEEEvvEEEEvNT_6ParamsE,@"STO_CUDA_ENTRY STV_DEFAULT"
_ZN7cutlass13device_kernelINS_4conv6kernel13ConvUniversalINS1_16ConvProblemShapeILNS1_8OperatorE2ELi2EEENS1_10collective14CollectiveConvINS1_46MainloopSm90TmaGmmaWarpSpecializedImplicitGemmILS5_2ELi14ELi2EN4cute5tupleIJNSA_1CILi2EEENSC_ILi1EEESE_EEENS1_36KernelImplicitTmaWarpSpecializedSm90ELi1EEENSB_IJNSC_ILi128EEENSB_IJSI_EEENSB_IJNSC_ILi32EEEEEEEEENS_10bfloat16_tESN_NSA_8TiledMMAINSA_8MMA_AtomIJNSA_4SM904GMMA28MMA_64x128x16_F32BF16BF16_SSILNSR_5MajorE1ELST_1ELNSR_7ScaleInE1ELSU_1EEEEEENSA_6LayoutINSB_IJSE_SE_SE_EEENSB_IJNSC_ILi0EEESZ_SZ_EEEEENSB_IJNSA_10UnderscoreES12_S12_EEEEENS7_6detail26Sm90ImplicitGemmTileTraitsINSA_13SM90_TMA_LOADENSA_14ComposedLayoutINSA_7SwizzleILi3ELi4ELi3EEENSA_18smem_ptr_flag_bitsILi16EEENSX_INSB_IJNSB_IJNSC_ILi64EEESD_EEENSB_IJNSC_ILi8EEENSC_ILi4EEEEEENSB_IJSE_NSC_ILi14EEEEEEEEENSB_IJNSB_IJSE_NSC_ILi2048EEEEEENSB_IJS1D_NSC_ILi512EEEEEENSB_IJSZ_NSC_ILi4096EEEEEEEEEEEEEvEENS16_INSA_30SM90_TMA_LOAD_IM2COL_MULTICASTES1T_vEEEENS_8epilogue10collective6detail29Sm90TmaWarpSpecializedAdapterINS1Z_15DefaultEpilogueISN_NSB_IJlNSB_IJSE_llEEESZ_EEES24_NS1Y_6thread17LinearCombinationISN_Li1EffLNS25_9ScaleType4KindE0ELNS_15FloatRoundStyleE2ESN_EENS_4gemm15EpilogueDefaultEEEEEvvEEEEvNT_6ParamsE:
[----:B------:R-:W-:Y:S01]  /*0000*/  LDC R1, c[0x0][0x28] ;  /* 0x00000a00ff017b82 */ /* 0x000fe20000000800 */
[----:B------:R-:W0:Y:S01]  /*0010*/  S2R R13, SR_TID.X ;  /* 0x00000000000d7919 */ /* 0x000e220000002100 */
[----:B------:R-:W-:Y:S01]  /*0020*/  ELECT P0, URZ, PT ;  /* 0x00000000003f782f */ /* 0x000fe20003800000 */
[----:B------:R-:W-:Y:S01]  /*0030*/  BSSY B0, `(.L_x_0) ;  /* 0x0000010000007945 */ /* 0x000fe20003800000 */
[----:B------:R-:W1:Y:S01]  /*0040*/  S2R R14, SR_CTAID.X ;  /* 0x00000000000e7919 */ /* 0x000e620000002500 */
[--C-:B0-----:R-:W-:Y:S02]  /*0050*/  SHF.R.U32.HI R0, RZ, 0x5, R13.reuse ;  /* 0x00000005ff007819 */ /* 0x101fe4000001160d */
[----:B------:R-:W-:-:S03]  /*0060*/  SHF.R.U32.HI R3, RZ, 0x7, R13 ;  /* 0x00000007ff037819 */ /* 0x000fc6000001160d */
[----:B------:R-:W0:Y:S04]  /*0070*/  SHFL.IDX PT, R2, R0, RZ, 0x1f ;  /* 0x00001fff00027589 */ /* 0x000e2800000e0000 */
[----:B------:R2:W3:Y:S01]  /*0080*/  SHFL.IDX PT, R11, R3, RZ, 0x1f ;  /* 0x00001fff030b7589 */ /* 0x0004e200000e0000 */
[----:B0-----:R-:W-:-:S13]  /*0090*/  ISETP.NE.OR P0, PT, R2, RZ, !P0 ;  /* 0x000000ff0200720c */ /* 0x001fda0004705670 */
[----:B-123--:R-:W-:Y:S05]  /*00a0*/  @P0 BRA `(.L_x_1) ;  /* 0x0000000000200947 */ /* 0x00efea0003800000 */
[----:B------:R-:W-:Y:S02]  /*00b0*/  ULDC.64 UR4, c[0x0][0x198] ;  /* 0x0000660000047ab9 */ /* 0x000fe40000000a00 */
[----:B------:R-:W-:Y:S02]  /*00c0*/  UIADD3 UR6, UP0, UR4, 0xf0, URZ ;  /* 0x000000f004067890 */ /* 0x000fe4000ff1e03f */
[----:B------:R-:W-:Y:S02]  /*00d0*/  UIADD3 UR4, UP1, UR4, 0x1f0, URZ ;  /* 0x000001f004047890 */ /* 0x000fe4000ff3e03f */
[----:B------:R-:W-:Y:S02]  /*00e0*/  UIADD3.X UR7, URZ, UR5, URZ, UP0, !UPT ;  /* 0x000000053f077290 */ /* 0x000fe400087fe43f */
[----:B------:R-:W-:-:S07]  /*00f0*/  UIADD3.X UR5, URZ, UR5, URZ, UP1, !UPT ;  /* 0x000000053f057290 */ /* 0x000fce0008ffe43f */
[----:B------:R0:W-:Y:S02]  /*0100*/  UTMACCTL.PF [UR6] ;  /* 0x00000000060079b9 */ /* 0x0001e40008040000 */
[----:B------:R0:W-:Y:S02]  /*0110*/  UTMACCTL.PF [UR4] ;  /* 0x00000000040079b9 */ /* 0x0001e40008040000 */
[----:B0-----:R-:W-:Y:S01]  /*0120*/  NOP ;  /* 0x0000000000007918 */ /* 0x001fe20000000000 */
.L_x_1:
[----:B------:R-:W-:Y:S05]  /*0130*/  BSYNC B0 ;  /* 0x0000000000007941 */ /* 0x000fea0003800000 */
.L_x_0:
[----:B------:R-:W0:Y:S01]  /*0140*/  SHFL.IDX PT, R0, R0, RZ, 0x1f ;  /* 0x00001fff00007589 */ /* 0x000e2200000e0000 */
[----:B------:R-:W-:Y:S02]  /*0150*/  SHF.R.S32.HI R4, RZ, 0x1f, R13 ;  /* 0x0000001fff047819 */ /* 0x000fe4000001140d */
[----:B------:R-:W-:Y:S01]  /*0160*/  I2FP.F32.U32 R6, R14 ;  /* 0x0000000e00067245 */ /* 0x000fe20000201000 */
[----:B------:R-:W1:Y:S01]  /*0170*/  S2R R16, SR_CTAID.Y ;  /* 0x0000000000107919 */ /* 0x000e620000002600 */
[----:B------:R-:W-:-:S04]  /*0180*/  LEA.HI R4, R4, R13, RZ, 0x7 ;  /* 0x0000000d04047211 */ /* 0x000fc800078f38ff */
[----:B------:R-:W-:-:S05]  /*0190*/  LOP3.LUT R4, R4, 0xffffff80, RZ, 0xc0, !PT ;  /* 0xffffff8004047812 */ /* 0x000fca00078ec0ff */
[----:B------:R-:W-:-:S05]  /*01a0*/  IMAD.IADD R18, R13, 0x1, -R4 ;  /* 0x000000010d127824 */ /* 0x000fca00078e0a04 */
[----:B------:R-:W-:-:S04]  /*01b0*/  SHF.R.S32.HI R3, RZ, 0x1f, R18 ;  /* 0x0000001fff037819 */ /* 0x000fc80000011412 */
[----:B------:R-:W-:Y:S02]  /*01c0*/  LEA.HI R3, R3, R18, RZ, 0x3 ;  /* 0x0000001203037211 */ /* 0x000fe400078f18ff */
[----:B0-----:R-:W-:Y:S02]  /*01d0*/  ISETP.NE.AND P0, PT, R0, RZ, PT ;  /* 0x000000ff0000720c */ /* 0x001fe40003f05270 */
[--C-:B------:R-:W-:Y:S02]  /*01e0*/  SHF.R.S32.HI R4, RZ, 0x3, R3.reuse ;  /* 0x00000003ff047819 */ /* 0x100fe40000011403 */
[----:B------:R-:W-:Y:S02]  /*01f0*/  SHF.R.S32.HI R3, RZ, 0x1f, R3 ;  /* 0x0000001fff037819 */ /* 0x000fe40000011403 */
[----:B------:R-:W-:-:S07]  /*0200*/  SHF.R.S32.HI R5, RZ, 0x1f, R0 ;  /* 0x0000001fff057819 */ /* 0x000fce0000011400 */
[----:B-1----:R-:W-:Y:S05]  /*0210*/  @P0 BRA `(.L_x_2) ;  /* 0x0000000000b40947 */ /* 0x002fea0003800000 */
[----:B------:R-:W-:Y:S01]  /*0220*/  ELECT P0, URZ, PT ;  /* 0x00000000003f782f */ /* 0x000fe20003800000 */
[----:B------:R-:W-:-:S12]  /*0230*/  BSSY B0, `(.L_x_2) ;  /* 0x000002b000007945 */ /* 0x000fd80003800000 */
[----:B------:R-:W-:Y:S05]  /*0240*/  @!P0 BRA `(.L_x_3) ;  /* 0x0000000000a48947 */ /* 0x000fea0003800000 */
[----:B------:R-:W0:Y:S01]  /*0250*/  S2UR UR8, SR_CgaCtaId ;  /* 0x00000000000879c3 */ /* 0x000e220000008800 */
[----:B------:R-:W-:Y:S01]  /*0260*/  UMOV UR4, 0x400 ;  /* 0x0000040000047882 */ /* 0x000fe20000000000 */
[----:B------:R-:W-:Y:S01]  /*0270*/  UMOV UR5, 0x1 ;  /* 0x0000000100057882 */ /* 0x000fe20000000000 */
[----:B------:R-:W-:Y:S02]  /*0280*/  UMOV UR6, 0x2 ;  /* 0x0000000200067882 */ /* 0x000fe40000000000 */
[----:B------:R-:W-:-:S04]  /*0290*/  UIADD3 UR6, -UR6, 0x100000, URZ ;  /* 0x0010000006067890 */ /* 0x000fc8000fffe13f */
[----:B------:R-:W-:Y:S02]  /*02a0*/  USHF.L.U32 UR7, UR6, 0xb, URZ ;  /* 0x0000000b06077899 */ /* 0x000fe4000800063f */
[----:B------:R-:W-:Y:S02]  /*02b0*/  USHF.L.U32 UR6, UR6, 0x1, URZ ;  /* 0x0000000106067899 */ /* 0x000fe4000800063f */
[----:B0-----:R-:W-:Y:S02]  /*02c0*/  ULEA UR8, UR8, UR4, 0x18 ;  /* 0x0000000408087291 */ /* 0x001fe4000f8ec03f */
[----:B------:R-:W-:-:S04]  /*02d0*/  UIADD3 UR4, -UR5, 0x100000, URZ ;  /* 0x0010000005047890 */ /* 0x000fc8000fffe13f */
[----:B------:R-:W-:Y:S02]  /*02e0*/  USHF.L.U32 UR5, UR4, 0xb, URZ ;  /* 0x0000000b04057899 */ /* 0x000fe4000800063f */
[----:B------:R-:W-:Y:S01]  /*02f0*/  USHF.L.U32 UR4, UR4, 0x1, URZ ;  /* 0x0000000104047899 */ /* 0x000fe2000800063f */
[----:B------:R-:W0:Y:S11]  /*0300*/  FENCE.VIEW.ASYNC.S ;  /* 0x00000000000073c6 */ /* 0x000e360000000000 */
[----:B0-----:R0:W1:Y:S01]  /*0310*/  SYNCS.EXCH.64 URZ, [UR8+0x38000], UR4 ;  /* 0x03800004083f75b2 */ /* 0x0010620008000100 */
[----:B------:R0:W2:Y:S01]  /*0320*/  SYNCS.EXCH.64 URZ, [UR8+0x38070], UR6 ;  /* 0x03807006083f75b2 */ /* 0x0000a20008000100 */
[----:B------:R0:W3:Y:S01]  /*0330*/  SYNCS.EXCH.64 URZ, [UR8+0x38008], UR4 ;  /* 0x03800804083f75b2 */ /* 0x0000e20008000100 */
[----:B------:R0:W4:Y:S01]  /*0340*/  SYNCS.EXCH.64 URZ, [UR8+0x38078], UR6 ;  /* 0x03807806083f75b2 */ /* 0x0001220008000100 */
[----:B------:R0:W0:Y:S01]  /*0350*/  SYNCS.EXCH.64 URZ, [UR8+0x38010], UR4 ;  /* 0x03801004083f75b2 */ /* 0x0000220008000100 */
        /* <DEDUP_REMOVED lines=23> */
[----:B-1234-:R-:W-:Y:S01]  /*04d0*/  NOP ;  /* 0x0000000000007918 */ /* 0x01efe20000000000 */
.L_x_3:
[----:B0-----:R-:W-:Y:S05]  /*04e0*/  BSYNC B0 ;  /* 0x0000000000007941 */ /* 0x001fea0003800000 */
.L_x_2:
[----:B------:R-:W-:Y:S01]  /*04f0*/  ULDC UR4, c[0x0][0x150] ;  /* 0x0000540000047ab9 */ /* 0x000fe20000000800 */
[----:B------:R-:W-:Y:S01]  /*0500*/  LEA.HI R3, R3, R4, RZ, 0x2 ;  /* 0x0000000403037211 */ /* 0x000fe200078f10ff */
[----:B------:R-:W-:Y:S01]  /*0510*/  FMUL R6, R6, UR4 ;  /* 0x0000000406067c20 */ /* 0x000fe20008400000 */
[----:B------:R-:W-:Y:S01]  /*0520*/  LEA.HI R5, R5, R0, RZ, 0x2 ;  /* 0x0000000005057211 */ /* 0x000fe200078f10ff */
[----:B------:R-:W-:Y:S01]  /*0530*/  ULDC UR4, c[0x0][0x154] ;  /* 0x0000550000047ab9 */ /* 0x000fe20000000800 */
[----:B------:R-:W-:Y:S01]  /*0540*/  LOP3.LUT R3, R3, 0xfffffffc, RZ, 0xc0, !PT ;  /* 0xfffffffc03037812 */ /* 0x000fe200078ec0ff */
[----:B------:R-:W0:Y:S01]  /*0550*/  LDC R8, c[0x0][0x140] ;  /* 0x00005000ff087b82 */ /* 0x000e220000000800 */
[----:B------:R-:W-:Y:S01]  /*0560*/  LOP3.LUT R5, R5, 0x3ffffffc, RZ, 0xc0, !PT ;  /* 0x3ffffffc05057812 */ /* 0x000fe200078ec0ff */
[----:B------:R-:W1:Y:S01]  /*0570*/  F2I.U32.TRUNC.NTZ R6, R6 ;  /* 0x0000000600067305 */ /* 0x000e62000020f000 */
[----:B------:R-:W-:Y:S01]  /*0580*/  LOP3.LUT P0, RZ, R18, 0x7, RZ, 0xc0, !PT ;  /* 0x0000000712ff7812 */ /* 0x000fe2000780c0ff */
[----:B------:R-:W-:Y:S01]  /*0590*/  IMAD.IADD R3, R4, 0x1, -R3 ;  /* 0x0000000104037824 */ /* 0x000fe200078e0a03 */
[----:B------:R-:W-:Y:S01]  /*05a0*/  ISETP.NE.AND P3, PT, R11, 0x1, PT ;  /* 0x000000010b00780c */ /* 0x000fe20003f65270 */
[----:B------:R-:W-:Y:S01]  /*05b0*/  IMAD.IADD R0, R0, 0x1, -R5 ;  /* 0x0000000100007824 */ /* 0x000fe200078e0a05 */
[----:B------:R-:W-:Y:S01]  /*05c0*/  I2FP.F32.U32 R5, R16 ;  /* 0x0000001000057245 */ /* 0x000fe20000201000 */
[----:B------:R-:W-:Y:S01]  /*05d0*/  NOP ;  /* 0x0000000000007918 */ /* 0x000fe20000000000 */
[----:B------:R-:W-:Y:S01]  /*05e0*/  NOP ;  /* 0x0000000000007918 */ /* 0x000fe20000000000 */
[----:B------:R-:W-:-:S02]  /*05f0*/  IMAD R4, R0, 0x4, R3 ;  /* 0x0000000400047824 */ /* 0x000fc400078e0203 */
[----:B------:R-:W-:Y:S01]  /*0600*/  FMUL R7, R5, UR4 ;  /* 0x0000000405077c20 */ /* 0x000fe20008400000 */
[----:B------:R-:W-:Y:S02]  /*0610*/  ULDC UR4, c[0x0][0x144] ;  /* 0x0000510000047ab9 */ /* 0x000fe40000000800 */
[----:B------:R-:W-:Y:S01]  /*0620*/  LEA.HI R0, R4, R4, RZ, 0x1 ;  /* 0x0000000404007211 */ /* 0x000fe200078f08ff */
[----:B-1----:R-:W-:Y:S02]  /*0630*/  IMAD.MOV R5, RZ, RZ, -R6 ;  /* 0x000000ffff057224 */ /* 0x002fe400078e0a06 */
[----:B------:R-:W1:Y:S01]  /*0640*/  F2I.U32.TRUNC.NTZ R7, R7 ;  /* 0x0000000700077305 */ /* 0x000e62000020f000 */
[----:B------:R-:W-:Y:S01]  /*0650*/  LOP3.LUT R3, R0, 0xfffffffe, RZ, 0xc0, !PT ;  /* 0xfffffffe00037812 */ /* 0x000fe200078ec0ff */
[----:B------:R-:W-:Y:S02]  /*0660*/  IMAD.MOV.U32 R6, RZ, RZ, 0x1 ;  /* 0x00000001ff067424 */ /* 0x000fe400078e00ff */
[----:B------:R-:W-:Y:S01]  /*0670*/  IMAD R0, R5, UR4, R14 ;  /* 0x0000000405007c24 */ /* 0x000fe2000f8e020e */
[----:B------:R-:W-:Y:S01]  /*0680*/  ULDC UR4, c[0x0][0x148] ;  /* 0x0000520000047ab9 */ /* 0x000fe20000000800 */
[----:B------:R-:W-:Y:S01]  /*0690*/  IMAD.IADD R3, R4, 0x1, -R3 ;  /* 0x0000000104037824 */ /* 0x000fe200078e0a03 */
[----:B0-----:R-:W-:Y:S01]  /*06a0*/  ISETP.EQ.U32.AND P1, PT, R8, 0x1, PT ;  /* 0x000000010800780c */ /* 0x001fe20003f22070 */
[----:B------:R-:W-:-:S03]  /*06b0*/  IMAD.SHL.U32 R5, R4, 0x4, RZ ;  /* 0x0000000404057824 */ /* 0x000fc600078e00ff */
[----:B------:R-:W-:Y:S02]  /*06c0*/  ISETP.NE.AND P4, PT, R3, R0, PT ;  /* 0x000000000300720c */ /* 0x000fe40003f85270 */
[----:B------:R-:W-:Y:S01]  /*06d0*/  SHF.R.S32.HI R3, RZ, 0x1f, R2 ;  /* 0x0000001fff037819 */ /* 0x000fe20000011402 */
[----:B-1----:R-:W-:-:S03]  /*06e0*/  IMAD.MOV R9, RZ, RZ, -R7 ;  /* 0x000000ffff097224 */ /* 0x002fc600078e0a07 */
[----:B------:R-:W-:Y:S02]  /*06f0*/  LEA.HI R0, R3, R2, RZ, 0x2 ;  /* 0x0000000203007211 */ /* 0x000fe400078f10ff */
[----:B------:R-:W-:Y:S01]  /*0700*/  LOP3.LUT R3, R4, 0xc, R5, 0x78, !PT ;  /* 0x0000000c04037812 */ /* 0x000fe200078e7805 */
[----:B------:R-:W-:Y:S01]  /*0710*/  IMAD R7, R9, UR4, R16 ;  /* 0x0000000409077c24 */ /* 0x000fe2000f8e0210 */
[----:B------:R-:W-:Y:S02]  /*0720*/  LOP3.LUT R5, R0, 0xfffffffc, RZ, 0xc0, !PT ;  /* 0xfffffffc00057812 */ /* 0x000fe400078ec0ff */
[C---:B------:R-:W-:Y:S02]  /*0730*/  ISETP.LT.U32.AND P0, PT, R3.reuse, 0x2, !P0 ;  /* 0x000000020300780c */ /* 0x040fe40004701070 */
[----:B------:R-:W-:Y:S01]  /*0740*/  @P4 LEA.HI R0, R3, R3, RZ, 0x1 ;  /* 0x0000000303004211 */ /* 0x000fe200078f08ff */
[----:B------:R-:W-:-:S03]  /*0750*/  IMAD.IADD R10, R2, 0x1, -R5 ;  /* 0x00000001020a7824 */ /* 0x000fc600078e0a05 */
[----:B------:R-:W-:Y:S02]  /*0760*/  @P4 SHF.R.S32.HI R0, RZ, 0x1, R0 ;  /* 0x00000001ff004819 */ /* 0x000fe40000011400 */
[----:B------:R-:W-:Y:S02]  /*0770*/  LOP3.LUT P2, RZ, R11, R10, RZ, 0xfc, !PT ;  /* 0x0000000a0bff7212 */ /* 0x000fe4000784fcff */
[----:B------:R-:W-:Y:S02]  /*0780*/  @P4 ISETP.NE.AND P5, PT, R0, R7, PT ;  /* 0x000000070000420c */ /* 0x000fe40003fa5270 */
[----:B------:R-:W-:Y:S02]  /*0790*/  SEL R5, RZ, 0x1, P2 ;  /* 0x00000001ff057807 */ /* 0x000fe40001000000 */
[----:B------:R-:W-:Y:S02]  /*07a0*/  SEL R7, RZ, 0x1, !P0 ;  /* 0x00000001ff077807 */ /* 0x000fe40004000000 */
[----:B------:R-:W-:-:S02]  /*07b0*/  @P4 SEL R6, RZ, 0x1, P5 ;  /* 0x00000001ff064807 */ /* 0x000fc40002800000 */
[----:B------:R-:W-:Y:S02]  /*07c0*/  SEL R5, R5, 0x2, P3 ;  /* 0x0000000205057807 */ /* 0x000fe40001800000 */
[----:B------:R-:W-:Y:S01]  /*07d0*/  LOP3.LUT R6, R6, R7, RZ, 0xc0, !PT ;  /* 0x0000000706067212 */ /* 0x000fe200078ec0ff */
[----:B------:R-:W-:Y:S06]  /*07e0*/  @!P1 BRA `(.L_x_4) ;  /* 0x0000000000089947 */ /* 0x000fec0003800000 */
[----:B------:R-:W-:Y:S01]  /*07f0*/  UCGABAR_ARV ;  /* 0x00000000000079c7 */ /* 0x000fe20008000000 */
[----:B------:R-:W-:Y:S05]  /*0800*/  BRA `(.L_x_5) ;  /* 0x0000000000047947 */ /* 0x000fea0003800000 */
.L_x_4:
[----:B------:R-:W-:Y:S01]  /*0810*/  NOP ;  /* 0x0000000000007918 */ /* 0x000fe20000000000 */
.L_x_5:
[----:B------:R-:W-:Y:S01]  /*0820*/  ULDC.64 UR4, c[0x0][0x598] ;  /* 0x0001660000047ab9 */ /* 0x000fe20000000a00 */
[----:B------:R-:W-:Y:S01]  /*0830*/  ULDC.64 UR12, c[0x0][0x208] ;  /* 0x00008200000c7ab9 */ /* 0x000fe20000000a00 */
[----:B------:R-:W-:-:S04]  /*0840*/  ISETP.NE.U32.AND P0, PT, RZ, UR4, PT ;  /* 0x00000004ff007c0c */ /* 0x000fc8000bf05070 */
[----:B------:R-:W-:-:S13]  /*0850*/  ISETP.NE.AND.EX P0, PT, RZ, UR5, PT, P0 ;  /* 0x00000005ff007c0c */ /* 0x000fda000bf05300 */
[----:B------:R-:W-:Y:S05]  /*0860*/  @!P0 BRA `(.L_x_6) ;  /* 0x00000000001c8947 */ /* 0x000fea0003800000 */
[----:B------:R-:W0:Y:S02]  /*0870*/  LDC.64 R8, c[0x0][0x598] ;  /* 0x00016600ff087b82 */ /* 0x000e240000000a00 */
[----:B0-----:R-:W2:Y:S02]  /*0880*/  LDG.E.64 R8, desc[UR12][R8.64] ;  /* 0x0000000c08087981 */ /* 0x001ea4000c1e1b00 */
[----:B--2---:R-:W-:-:S04]  /*0890*/  ISETP.NE.U32.AND P0, PT, R8, RZ, PT ;  /* 0x000000ff0800720c */ /* 0x004fc80003f05070 */
[----:B------:R-:W-:-:S13]  /*08a0*/  ISETP.NE.AND.EX P0, PT, R9, RZ, PT, P0 ;  /* 0x000000ff0900720c */ /* 0x000fda0003f05300 */
[----:B------:R-:W-:Y:S05]  /*08b0*/  @!P0 BRA `(.L_x_6) ;  /* 0x0000000000088947 */ /* 0x000fea0003800000 */
[----:B------:R0:W5:Y:S01]  /*08c0*/  LD.E R0, desc[UR12][R8.64] ;  /* 0x0000000c08007980 */ /* 0x000162000c101900 */
[----:B------:R-:W-:Y:S05]  /*08d0*/  BRA `(.L_x_7) ;  /* 0x0000000000207947 */ /* 0x000fea0003800000 */
.L_x_6:
[----:B------:R-:W-:Y:S02]  /*08e0*/  ULDC.64 UR4, c[0x0][0x588] ;  /* 0x0001620000047ab9 */ /* 0x000fe40000000a00 */
[----:B------:R-:W-:-:S04]  /*08f0*/  ISETP.NE.U32.AND P0, PT, RZ, UR4, PT ;  /* 0x00000004ff007c0c */ /* 0x000fc8000bf05070 */
[----:B------:R-:W-:-:S13]  /*0900*/  ISETP.NE.AND.EX P0, PT, RZ, UR5, PT, P0 ;  /* 0x00000005ff007c0c */ /* 0x000fda000bf05300 */
[----:B------:R-:W-:Y:S05]  /*0910*/  @!P0 BRA `(.L_x_8) ;  /* 0x00000000000c8947 */ /* 0x000fea0003800000 */
[----:B------:R-:W0:Y:S02]  /*0920*/  LDC.64 R8, c[0x0][0x588] ;  /* 0x00016200ff087b82 */ /* 0x000e240000000a00 */
[----:B0-----:R1:W5:Y:S01]  /*0930*/  LDG.E R0, desc[UR12][R8.64] ;  /* 0x0000000c08007981 */ /* 0x001362000c1e1900 */
[----:B------:R-:W-:Y:S05]  /*0940*/  BRA `(.L_x_7) ;  /* 0x0000000000047947 */ /* 0x000fea0003800000 */
.L_x_8:
[----:B------:R-:W2:Y:S02]  /*0950*/  LDC R0, c[0x0][0x580] ;  /* 0x00016000ff007b82 */ /* 0x000ea40000000800 */
.L_x_7:
[----:B------:R-:W-:Y:S02]  /*0960*/  ULDC.64 UR4, c[0x0][0x5a0] ;  /* 0x0001680000047ab9 */ /* 0x000fe40000000a00 */
[----:B------:R-:W-:-:S04]  /*0970*/  ISETP.NE.U32.AND P0, PT, RZ, UR4, PT ;  /* 0x00000004ff007c0c */ /* 0x000fc8000bf05070 */
[----:B------:R-:W-:-:S13]  /*0980*/  ISETP.NE.AND.EX P0, PT, RZ, UR5, PT, P0 ;  /* 0x00000005ff007c0c */ /* 0x000fda000bf05300 */
[----:B------:R-:W-:Y:S05]  /*0990*/  @!P0 BRA `(.L_x_9) ;  /* 0x00000000001c8947 */ /* 0x000fea0003800000 */
[----:B01----:R-:W0:Y:S02]  /*09a0*/  LDC.64 R8, c[0x0][0x5a0] ;  /* 0x00016800ff087b82 */ /* 0x003e240000000a00 */
[----:B0-----:R-:W3:Y:S02]  /*09b0*/  LDG.E.64 R8, desc[UR12][R8.64] ;  /* 0x0000000c08087981 */ /* 0x001ee4000c1e1b00 */
[----:B---3--:R-:W-:-:S04]  /*09c0*/  ISETP.NE.U32.AND P0, PT, R8, RZ, PT ;  /* 0x000000ff0800720c */ /* 0x008fc80003f05070 */
[----:B------:R-:W-:-:S13]  /*09d0*/  ISETP.NE.AND.EX P0, PT, R9, RZ, PT, P0 ;  /* 0x000000ff0900720c */ /* 0x000fda0003f05300 */
[----:B------:R-:W-:Y:S05]  /*09e0*/  @!P0 BRA `(.L_x_9) ;  /* 0x0000000000088947 */ /* 0x000fea0003800000 */
[----:B------:R0:W5:Y:S01]  /*09f0*/  LD.E R2, desc[UR12][R8.64] ;  /* 0x0000000c08027980 */ /* 0x000162000c101900 */
[----:B------:R-:W-:Y:S05]  /*0a00*/  BRA `(.L_x_10) ;  /* 0x0000000000207947 */ /* 0x000fea0003800000 */
.L_x_9:
[----:B------:R-:W-:Y:S02]  /*0a10*/  ULDC.64 UR4, c[0x0][0x590] ;  /* 0x0001640000047ab9 */ /* 0x000fe40000000a00 */
[----:B------:R-:W-:-:S04]  /*0a20*/  ISETP.NE.U32.AND P0, PT, RZ, UR4, PT ;  /* 0x00000004ff007c0c */ /* 0x000fc8000bf05070 */
[----:B------:R-:W-:-:S13]  /*0a30*/  ISETP.NE.AND.EX P0, PT, RZ, UR5, PT, P0 ;  /* 0x00000005ff007c0c */ /* 0x000fda000bf05300 */
[----:B------:R-:W-:Y:S05]  /*0a40*/  @!P0 BRA `(.L_x_11) ;  /* 0x00000000000c8947 */ /* 0x000fea0003800000 */
[----:B01----:R-:W0:Y:S02]  /*0a50*/  LDC.64 R8, c[0x0][0x590] ;  /* 0x00016400ff087b82 */ /* 0x003e240000000a00 */
[----:B0-----:R1:W5:Y:S01]  /*0a60*/  LDG.E R2, desc[UR12][R8.64] ;  /* 0x0000000c08027981 */ /* 0x001362000c1e1900 */
[----:B------:R-:W-:Y:S05]  /*0a70*/  BRA `(.L_x_10) ;  /* 0x0000000000047947 */ /* 0x000fea0003800000 */
.L_x_11:
[----:B------:R-:W3:Y:S02]  /*0a80*/  LDC R2, c[0x0][0x584] ;  /* 0x00016100ff027b82 */ /* 0x000ee40000000800 */
.L_x_10:
[----:B------:R-:W4:Y:S01]  /*0a90*/  LDC R4, c[0x0][0x4c0] ;  /* 0x00013000ff047b82 */ /* 0x000f220000000800 */
[----:B------:R-:W-:-:S07]  /*0aa0*/  IABS R20, R16 ;  /* 0x0000001000147213 */ /* 0x000fce0000000000 */
[----:B------:R-:W2:Y:S01]  /*0ab0*/  LDC R23, c[0x0][0x4c4] ;  /* 0x00013100ff177b82 */ /* 0x000ea20000000800 */
[----:B----4-:R-:W-:-:S05]  /*0ac0*/  VIADD R4, R4, 0x7f ;  /* 0x0000007f04047836 */ /* 0x010fca0000000000 */
[----:B------:R-:W-:Y:S02]  /*0ad0*/  SHF.R.S32.HI R7, RZ, 0x1f, R4 ;  /* 0x0000001fff077819 */ /* 0x000fe40000011404 */
[----:B--2---:R-:W-:Y:S02]  /*0ae0*/  IABS R19, R23 ;  /* 0x0000001700137213 */ /* 0x004fe40000000000 */
[----:B------:R-:W-:-:S04]  /*0af0*/  LEA.HI R7, R7, R4, RZ, 0x7 ;  /* 0x0000000407077211 */ /* 0x000fc800078f38ff */
[----:B------:R-:W-:-:S04]  /*0b00*/  SHF.R.S32.HI R7, RZ, 0x7, R7 ;  /* 0x00000007ff077819 */ /* 0x000fc80000011407 */
[-C--:B------:R-:W-:Y:S02]  /*0b10*/  IABS R15, R7.reuse ;  /* 0x00000007000f7213 */ /* 0x080fe40000000000 */
[----:B------:R-:W-:Y:S02]  /*0b20*/  IABS R21, R7 ;  /* 0x0000000700157213 */ /* 0x000fe40000000000 */
[----:B------:R-:W2:Y:S08]  /*0b30*/  I2F.RP R4, R15 ;  /* 0x0000000f00047306 */ /* 0x000eb00000209400 */
[----:B--2---:R-:W0:Y:S02]  /*0b40*/  MUFU.RCP R4, R4 ;  /* 0x0000000400047308 */ /* 0x004e240000001000 */
[----:B01----:R-:W-:-:S06]  /*0b50*/  VIADD R8, R4, 0xffffffe ;  /* 0x0ffffffe04087836 */ /* 0x003fcc0000000000 */
[----:B------:R0:W1:Y:S02]  /*0b60*/  F2I.FTZ.U32.TRUNC.NTZ R9, R8 ;  /* 0x0000000800097305 */ /* 0x000064000021f000 */
[----:B0-----:R-:W-:Y:S02]  /*0b70*/  IMAD.MOV.U32 R8, RZ, RZ, RZ ;  /* 0x000000ffff087224 */ /* 0x001fe400078e00ff */
[----:B-1----:R-:W-:-:S04]  /*0b80*/  IMAD.MOV R12, RZ, RZ, -R9 ;  /* 0x000000ffff0c7224 */ /* 0x002fc800078e0a09 */
[----:B------:R-:W-:Y:S02]  /*0b90*/  IMAD R17, R12, R15, RZ ;  /* 0x0000000f0c117224 */ /* 0x000fe400078e02ff */
[----:B------:R-:W0:Y:S02]  /*0ba0*/  I2F.RP R12, R19 ;  /* 0x00000013000c7306 */ /* 0x000e240000209400 */
[----:B------:R-:W-:-:S04]  /*0bb0*/  IMAD.HI.U32 R9, R9, R17, R8 ;  /* 0x0000001109097227 */ /* 0x000fc800078e0008 */
[----:B------:R-:W-:Y:S02]  /*0bc0*/  IMAD.MOV.U32 R8, RZ, RZ, R20 ;  /* 0x000000ffff087224 */ /* 0x000fe400078e0014 */
[----:B------:R-:W-:Y:S02]  /*0bd0*/  IMAD.MOV R17, RZ, RZ, -R21 ;  /* 0x000000ffff117224 */ /* 0x000fe400078e0a15 */
[----:B------:R-:W-:-:S04]  /*0be0*/  IMAD.HI.U32 R4, R9, R8, RZ ;  /* 0x0000000809047227 */ /* 0x000fc800078e00ff */
[----:B------:R-:W-:Y:S01]  /*0bf0*/  IMAD R8, R4, R17, R8 ;  /* 0x0000001104087224 */ /* 0x000fe200078e0208 */
[----:B0-----:R-:W0:Y:S04]  /*0c00*/  MUFU.RCP R12, R12 ;  /* 0x0000000c000c7308 */ /* 0x001e280000001000 */
[----:B------:R-:W-:-:S13]  /*0c10*/  ISETP.GT.U32.AND P2, PT, R15, R8, PT ;  /* 0x000000080f00720c */ /* 0x000fda0003f44070 */
[----:B------:R-:W-:Y:S02]  /*0c20*/  @!P2 IMAD.IADD R8, R8, 0x1, -R15 ;  /* 0x000000010808a824 */ /* 0x000fe400078e0a0f */
[----:B0-----:R-:W-:Y:S02]  /*0c30*/  VIADD R9, R12, 0xffffffe ;  /* 0x0ffffffe0c097836 */ /* 0x001fe40000000000 */
[----:B------:R-:W-:Y:S01]  /*0c40*/  @!P2 VIADD R4, R4, 0x1 ;  /* 0x000000010404a836 */ /* 0x000fe20000000000 */
[----:B------:R-:W-:Y:S02]  /*0c50*/  ISETP.GE.U32.AND P0, PT, R8, R15, PT ;  /* 0x0000000f0800720c */ /* 0x000fe40003f06070 */
[----:B------:R-:W-:Y:S01]  /*0c60*/  LOP3.LUT R8, R16, R7, RZ, 0x3c, !PT ;  /* 0x0000000710087212 */ /* 0x000fe200078e3cff */
[----:B------:R-:W0:Y:S01]  /*0c70*/  F2I.FTZ.U32.TRUNC.NTZ R9, R9 ;  /* 0x0000000900097305 */ /* 0x000e22000021f000 */
[----:B------:R-:W-:Y:S02]  /*0c80*/  ISETP.NE.AND P2, PT, R7, RZ, PT ;  /* 0x000000ff0700720c */ /* 0x000fe40003f45270 */
[----:B------:R-:W-:Y:S01]  /*0c90*/  ISETP.GE.AND P3, PT, R8, RZ, PT ;  /* 0x000000ff0800720c */ /* 0x000fe20003f66270 */
[----:B------:R-:W-:-:S06]  /*0ca0*/  IMAD.MOV.U32 R8, RZ, RZ, RZ ;  /* 0x000000ffff087224 */ /* 0x000fcc00078e00ff */
[----:B------:R-:W-:-:S04]  /*0cb0*/  @P0 VIADD R4, R4, 0x1 ;  /* 0x0000000104040836 */ /* 0x000fc80000000000 */
[----:B------:R-:W-:Y:S02]  /*0cc0*/  IMAD.MOV.U32 R20, RZ, RZ, R4 ;  /* 0x000000ffff147224 */ /* 0x000fe400078e0004 */
[----:B0-----:R-:W-:Y:S02]  /*0cd0*/  IMAD.MOV R4, RZ, RZ, -R9 ;  /* 0x000000ffff047224 */ /* 0x001fe400078e0a09 */
[----:B------:R-:W-:Y:S01]  /*0ce0*/  @!P3 IMAD.MOV R20, RZ, RZ, -R20 ;  /* 0x000000ffff14b224 */ /* 0x000fe200078e0a14 */
[----:B------:R-:W-:Y:S01]  /*0cf0*/  @!P2 LOP3.LUT R20, RZ, R7, RZ, 0x33, !PT ;  /* 0x00000007ff14a212 */ /* 0x000fe200078e33ff */
[----:B------:R-:W-:-:S03]  /*0d00*/  IMAD R15, R4, R19, RZ ;  /* 0x00000013040f7224 */ /* 0x000fc600078e02ff */
[----:B------:R-:W-:Y:S01]  /*0d10*/  IABS R4, R20 ;  /* 0x0000001400047213 */ /* 0x000fe20000000000 */
[----:B------:R-:W-:-:S04]  /*0d20*/  IMAD.HI.U32 R8, R9, R15, R8 ;  /* 0x0000000f09087227 */ /* 0x000fc800078e0008 */
[----:B------:R-:W-:-:S04]  /*0d30*/  IMAD.MOV.U32 R9, RZ, RZ, R4 ;  /* 0x000000ffff097224 */ /* 0x000fc800078e0004 */
[----:B------:R-:W-:-:S04]  /*0d40*/  IMAD.HI.U32 R4, R8, R9, RZ ;  /* 0x0000000908047227 */ /* 0x000fc800078e00ff */
[----:B------:R-:W-:-:S04]  /*0d50*/  IMAD.MOV R8, RZ, RZ, -R4 ;  /* 0x000000ffff087224 */ /* 0x000fc800078e0a04 */
[----:B------:R-:W-:-:S05]  /*0d60*/  IMAD R8, R19, R8, R9 ;  /* 0x0000000813087224 */ /* 0x000fca00078e0209 */
[----:B------:R-:W-:-:S13]  /*0d70*/  ISETP.GT.U32.AND P2, PT, R19, R8, PT ;  /* 0x000000081300720c */ /* 0x000fda0003f44070 */
[----:B------:R-:W-:Y:S02]  /*0d80*/  @!P2 IMAD.IADD R8, R8, 0x1, -R19 ;  /* 0x000000010808a824 */ /* 0x000fe400078e0a13 */
[----:B------:R-:W-:Y:S01]  /*0d90*/  @!P2 VIADD R4, R4, 0x1 ;  /* 0x000000010404a836 */ /* 0x000fe20000000000 */
[----:B------:R-:W-:Y:S02]  /*0da0*/  ISETP.NE.AND P2, PT, R23, RZ, PT ;  /* 0x000000ff1700720c */ /* 0x000fe40003f45270 */
[----:B------:R-:W-:Y:S02]  /*0db0*/  ISETP.GE.U32.AND P0, PT, R8, R19, PT ;  /* 0x000000130800720c */ /* 0x000fe40003f06070 */
[----:B------:R-:W-:-:S04]  /*0dc0*/  LOP3.LUT R8, R20, R23, RZ, 0x3c, !PT ;  /* 0x0000001714087212 */ /* 0x000fc800078e3cff */
[----:B------:R-:W-:Y:S01]  /*0dd0*/  ISETP.GE.AND P3, PT, R8, RZ, PT ;  /* 0x000000ff0800720c */ /* 0x000fe20003f66270 */
[----:B------:R-:W-:-:S04]  /*0de0*/  IMAD.MOV R8, RZ, RZ, -R20 ;  /* 0x000000ffff087224 */ /* 0x000fc800078e0a14 */
[----:B------:R-:W-:Y:S02]  /*0df0*/  IMAD R7, R7, R8, R16 ;  /* 0x0000000807077224 */ /* 0x000fe400078e0210 */
[----:B------:R-:W-:-:S06]  /*0e00*/  @P0 VIADD R4, R4, 0x1 ;  /* 0x0000000104040836 */ /* 0x000fcc0000000000 */
[----:B------:R-:W-:Y:S01]  /*0e10*/  @!P3 IMAD.MOV R4, RZ, RZ, -R4 ;  /* 0x000000ffff04b224 */ /* 0x000fe200078e0a04 */
[----:B------:R-:W-:-:S05]  /*0e20*/  @!P2 LOP3.LUT R4, RZ, R23, RZ, 0x33, !PT ;  /* 0x00000017ff04a212 */ /* 0x000fca00078e33ff */
[----:B------:R-:W-:-:S04]  /*0e30*/  IMAD.MOV R12, RZ, RZ, -R4 ;  /* 0x000000ffff0c7224 */ /* 0x000fc800078e0a04 */
[----:B------:R-:W-:Y:S01]  /*0e40*/  IMAD R23, R23, R12, R20 ;  /* 0x0000000c17177224 */ /* 0x000fe200078e0214 */
[----:B------:R-:W-:Y:S06]  /*0e50*/  @!P1 BRA `(.L_x_12) ;  /* 0x00000000000c9947 */ /* 0x000fec0003800000 */
[----:B------:R-:W-:Y:S01]  /*0e60*/  UCGABAR_WAIT ;  /* 0x0000000000007dc7 */ /* 0x000fe20008000000 */
[----:B------:R-:W-:Y:S01]  /*0e70*/  CCTL.IVALL ;  /* 0x00000000ff00798f */ /* 0x000fe20002000000 */
[----:B------:R-:W-:Y:S05]  /*0e80*/  BRA `(.L_x_13) ;  /* 0x0000000000047947 */ /* 0x000fea0003800000 */
.L_x_12:
[----:B------:R-:W-:Y:S06]  /*0e90*/  BAR.SYNC.DEFER_BLOCKING 0x0 ;  /* 0x0000000000007b1d */ /* 0x000fec0000010000 */
.L_x_13:
[----:B------:R-:W0:Y:S01]  /*0ea0*/  LDC R12, c[0x0][0x290] ;  /* 0x0000a400ff0c7b82 */ /* 0x000e220000000800 */
[----:B------:R-:W-:Y:S01]  /*0eb0*/  ISETP.NE.AND P0, PT, R11, RZ, PT ;  /* 0x000000ff0b00720c */ /* 0x000fe20003f05270 */
[----:B0-----:R-:W-:-:S05]  /*0ec0*/  VIADD R8, R12, 0x1f ;  /* 0x0000001f0c087836 */ /* 0x001fca0000000000 */
[----:B------:R-:W-:-:S04]  /*0ed0*/  SHF.R.S32.HI R9, RZ, 0x1f, R8 ;  /* 0x0000001fff097819 */ /* 0x000fc80000011408 */
[----:B------:R-:W-:-:S04]  /*0ee0*/  LEA.HI R8, R9, R8, RZ, 0x5 ;  /* 0x0000000809087211 */ /* 0x000fc800078f28ff */
[----:B------:R-:W-:Y:S01]  /*0ef0*/  SHF.R.S32.HI R8, RZ, 0x5, R8 ;  /* 0x00000005ff087819 */ /* 0x000fe20000011408 */
[----:B------:R-:W-:Y:S06]  /*0f00*/  @!P0 BRA `(.L_x_14) ;  /* 0x000000a000bc8947 */ /* 0x000fec0003800000 */
[----:B------:R-:W-:-:S13]  /*0f10*/  ISETP.NE.AND P0, PT, R11, 0x1, PT ;  /* 0x000000010b00780c */ /* 0x000fda0003f05270 */
[----:B------:R-:W-:Y:S05]  /*0f20*/  @P0 EXIT ;  /* 0x000000000000094d */ /* 0x000fea0003800000 */
[----:B------:R-:W-:Y:S01]  /*0f30*/  ISETP.GE.AND P0, PT, R12, 0x1, PT ;  /* 0x000000010c00780c */ /* 0x000fe20003f06270 */
[----:B------:R-:W-:Y:S01]  /*0f40*/  UMOV UR4, URZ ;  /* 0x0000003f00047c82 */ /* 0x000fe20008000000 */
[----:B------:R-:W-:Y:S02]  /*0f50*/  CS2R R86, SRZ ;  /* 0x0000000000567805 */ /* 0x000fe4000001ff00 */
[----:B------:R-:W-:Y:S02]  /*0f60*/  CS2R R88, SRZ ;  /* 0x0000000000587805 */ /* 0x000fe4000001ff00 */
[----:B------:R-:W-:Y:S02]  /*0f70*/  CS2R R90, SRZ ;  /* 0x00000000005a7805 */ /* 0x000fe4000001ff00 */
[----:B------:R-:W-:Y:S02]  /*0f80*/  CS2R R92, SRZ ;  /* 0x00000000005c7805 */ /* 0x000fe4000001ff00 */
[----:B------:R-:W-:-:S02]  /*0f90*/  CS2R R94, SRZ ;  /* 0x00000000005e7805 */ /* 0x000fc4000001ff00 */
[----:B------:R-:W-:Y:S02]  /*0fa0*/  CS2R R96, SRZ ;  /* 0x0000000000607805 */ /* 0x000fe4000001ff00 */
        /* <DEDUP_REMOVED lines=57> */
[----:B------:R-:W-:Y:S01]  /*1340*/  CS2R R84, SRZ ;  /* 0x0000000000547805 */ /* 0x000fe2000001ff00 */
[----:B------:R-:W-:Y:S06]  /*1350*/  @!P0 BRA `(.L_x_15) ;  /* 0x0000000000948947 */ /* 0x000fec0003800000 */
[----:B------:R-:W-:-:S04]  /*1360*/  LOP3.LUT R9, R5, 0x1, RZ, 0xfc, !PT ;  /* 0x0000000105097812 */ /* 0x000fc800078efcff */
[----:B------:R-:W-:-:S13]  /*1370*/  ISETP.NE.AND P0, PT, R9, 0x3, PT ;  /* 0x000000030900780c */ /* 0x000fda0003f05270 */
[----:B------:R-:W-:Y:S05]  /*1380*/  @!P0 BRA `(.L_x_16) ;  /* 0x0000000000048947 */ /* 0x000fea0003800000 */
[----:B------:R-:W-:Y:S01]  /*1390*/  BPT.TRAP 0x1 ;  /* 0x000000040000795c */ /* 0x000fe20000300000 */
.L_x_16:
[----:B------:R-:W0:Y:S01]  /*13a0*/  S2UR UR5, SR_CgaCtaId ;  /* 0x00000000000579c3 */ /* 0x000e220000008800 */
[----:B------:R-:W-:Y:S01]  /*13b0*/  SHF.L.U32 R9, RZ, 0x1f, RZ ;  /* 0x0000001fff097819 */ /* 0x000fe200000006ff */
[----:B------:R-:W-:Y:S02]  /*13c0*/  UMOV UR4, 0x400 ;  /* 0x0000040000047882 */ /* 0x000fe40000000000 */
[----:B0-----:R-:W-:-:S12]  /*13d0*/  ULEA UR6, UR5, UR4, 0x18 ;  /* 0x0000000405067291 */ /* 0x001fd8000f8ec03f */
.L_x_17:
[----:B0-----:R-:W-:-:S04]  /*13e0*/  IMAD.U32 R10, RZ, RZ, UR6 ;  /* 0x00000006ff0a7e24 */ /* 0x001fc8000f8e00ff */
[----:B------:R0:W1:Y:S03]  /*13f0*/  SYNCS.PHASECHK.TRANS64.TRYWAIT P0, [R10+URZ+0x38000], R9 ;  /* 0x038000090a0075a7 */ /* 0x000066000800017f */
[----:B-1----:R-:W-:Y:S05]  /*1400*/  @!P0 NANOSLEEP.SYNCS 0x989680 ;  /* 0x009896800000895d */ /* 0x002fea0003900000 */
[----:B------:R-:W1:Y:S02]  /*1410*/  @!P0 SYNCS.PHASECHK.TRANS64 P0, [R10+URZ+0x38000], R9 ;  /* 0x038000090a0085a7 */ /* 0x000e64000800007f */
[----:B-1----:R-:W-:Y:S05]  /*1420*/  @!P0 BRA `(.L_x_17) ;  /* 0xfffffffc00ec8947 */ /* 0x002fea000383ffff */
[----:B------:R-:W-:Y:S01]  /*1430*/  UIADD3 UR4, UR6, 0x1c000, URZ ;  /* 0x0001c00006047890 */ /* 0x000fe2000fffe03f */
[----:B------:R-:W-:Y:S01]  /*1440*/  WARPGROUP.ARRIVE ;  /* 0x00000000000079c5 */ /* 0x000fe20000000000 */
[----:B------:R-:W-:Y:S02]  /*1450*/  UMOV UR7, 0x40000040 ;  /* 0x4000004000077882 */ /* 0x000fe40000000000 */
[----:B------:R-:W-:Y:S02]  /*1460*/  USHF.R.U32.HI UR5, URZ, 0x4, UR4 ;  /* 0x000000043f057899 */ /* 0x000fe40008011604 */
[----:B------:R-:W-:Y:S02]  /*1470*/  USHF.R.U32.HI UR4, URZ, 0x4, UR6 ;  /* 0x000000043f047899 */ /* 0x000fe40008011606 */
[----:B------:R-:W-:Y:S02]  /*1480*/  ULOP3.LUT UR5, UR5, 0x3fff, URZ, 0xc0, !UPT ;  /* 0x00003fff05057892 */ /* 0x000fe4000f8ec03f */
[----:B------:R-:W-:-:S02]  /*1490*/  ULOP3.LUT UR8, UR4, 0x3fff, URZ, 0xc0, !UPT ;  /* 0x00003fff04087892 */ /* 0x000fc4000f8ec03f */
[----:B------:R-:W-:-:S03]  /*14a0*/  ULOP3.LUT UR9, UR5, 0x1000000, URZ, 0xfc, !UPT ;  /* 0x0100000005097892 */ /* 0x000fc6000f8efc3f */
[----:B------:R-:W-:Y:S02]  /*14b0*/  UMOV UR5, 0x40000040 ;  /* 0x4000004000057882 */ /* 0x000fe40000000000 */
[----:B------:R-:W-:Y:S02]  /*14c0*/  UMOV UR4, UR8 ;  /* 0x0000000800047c82 */ /* 0x000fe40008000000 */
[----:B------:R-:W-:Y:S02]  /*14d0*/  UMOV UR6, UR9 ;  /* 0x0000000900067c82 */ /* 0x000fe40008000000 */
[----:B------:R-:W-:Y:S01]  /*14e0*/  HGMMA.64x128x16.F32.BF16 R88, gdesc[UR4].tnspA.tnspB, RZ, !UPT ;  /* 0x61e00000045879f0 */ /* 0x000fe2000c7018ff */
[----:B------:R-:W-:Y:S01]  /*14f0*/  UIADD3 UR4, UR8, 0x100, URZ ;  /* 0x0000010008047890 */ /* 0x000fe2000fffe03f */
[----:B------:R-:W-:-:S10]  /*1500*/  UMOV UR5, 0x40000040 ;  /* 0x4000004000057882 */ /* 0x000fd40000000000 */
[----:B------:R-:W-:Y:S01]  /*1510*/  HGMMA.64x128x16.F32.BF16 R24, gdesc[UR4].tnspA.tnspB, RZ, !UPT ;  /* 0x61e00000041879f0 */ /* 0x000fe2000c7018ff */
[----:B------:R-:W-:Y:S02]  /*1520*/  UIADD3 UR4, UR8, 0x80, URZ ;  /* 0x0000008008047890 */ /* 0x000fe4000fffe03f */
[----:B------:R-:W-:Y:S01]  /*1530*/  UIADD3 UR6, UR9, 0x80, URZ ;  /* 0x0000008009067890 */ /* 0x000fe2000fffe03f */
[----:B------:R-:W-:Y:S01]  /*1540*/  UMOV UR5, 0x40000040 ;  /* 0x4000004000057882 */ /* 0x000fe20000000000 */
[----:B------:R-:W-:-:S07]  /*1550*/  UMOV UR7, 0x40000040 ;  /* 0x4000004000077882 */ /* 0x000fce0000000000 */
[----:B------:R-:W-:Y:S01]  /*1560*/  HGMMA.64x128x16.F32.BF16 R88, gdesc[UR4].tnspA.tnspB, R88 ;  /* 0x61e00000045879f0 */ /* 0x000fe20008701858 */
[----:B------:R-:W-:Y:S01]  /*1570*/  UIADD3 UR4, UR8, 0x180, URZ ;  /* 0x0000018008047890 */ /* 0x000fe2000fffe03f */
[----:B------:R-:W-:-:S10]  /*1580*/  UMOV UR5, 0x40000040 ;  /* 0x4000004000057882 */ /* 0x000fd40000000000 */
[----:B------:R-:W-:Y:S01]  /*1590*/  HGMMA.64x128x16.F32.BF16 R24, gdesc[UR4].tnspA.tnspB, R24, gsb0 ;  /* 0x61e00000041879f0 */ /* 0x000fe20008001818 */
[----:B------:R-:W-:-:S05]  /*15a0*/  UMOV UR4, 0x1 ;  /* 0x0000000100047882 */ /* 0x000fca0000000000 */
.L_x_15:
[----:B0-----:R-:W-:-:S05]  /*15b0*/  VIMNMX R9, R8, 0x1, PT ;  /* 0x0000000108097848 */ /* 0x001fca0003fe0100 */
[----:B------:R-:W-:-:S05]  /*15c0*/  IMAD.IADD R10, R8, 0x1, -R9 ;  /* 0x00000001080a7824 */ /* 0x000fca00078e0a09 */
[----:B------:R-:W-:-:S13]  /*15d0*/  ISETP.GE.AND P0, PT, R10, 0x1, PT ;  /* 0x000000010a00780c */ /* 0x000fda0003f06270 */
[----:B------:R-:W-:Y:S05]  /*15e0*/  @!P0 BRA `(.L_x_18) ;  /* 0x0000000400088947 */ /* 0x000fea0003800000 */
[----:B------:R-:W0:Y:S01]  /*15f0*/  S2UR UR6, SR_CgaCtaId ;  /* 0x00000000000679c3 */ /* 0x000e220000008800 */
[----:B------:R-:W-:Y:S01]  /*1600*/  UMOV UR5, 0x400 ;  /* 0x0000040000057882 */ /* 0x000fe20000000000 */
[----:B------:R-:W-:Y:S01]  /*1610*/  LOP3.LUT R14, R5, 0x1, RZ, 0xfc, !PT ;  /* 0x00000001050e7812 */ /* 0x000fe200078efcff */
[----:B------:R-:W-:Y:S01]  /*1620*/  IMAD.MOV.U32 R13, RZ, RZ, RZ ;  /* 0x000000ffff0d7224 */ /* 0x000fe200078e00ff */
[----:B------:R-:W-:Y:S01]  /*1630*/  UISETP.NE.U32.AND UP0, UPT, UR4, URZ, UPT ;  /* 0x0000003f0400728c */ /* 0x000fe2000bf05070 */
[----:B------:R-:W-:Y:S02]  /*1640*/  IMAD.MOV.U32 R8, RZ, RZ, R10 ;  /* 0x000000ffff087224 */ /* 0x000fe400078e000a */
[----:B------:R-:W-:Y:S01]  /*1650*/  IMAD.MOV.U32 R9, RZ, RZ, RZ ;  /* 0x000000ffff097224 */ /* 0x000fe200078e00ff */
[----:B0-----:R-:W-:-:S04]  /*1660*/  ULEA UR7, UR6, UR5, 0x18 ;  /* 0x0000000506077291 */ /* 0x001fc8000f8ec03f */
[----:B------:R-:W-:-:S04]  /*1670*/  UIADD3 UR5, UR7, 0x1c000, URZ ;  /* 0x0001c00007057890 */ /* 0x000fc8000fffe03f */
[----:B------:R-:W-:Y:S02]  /*1680*/  USHF.R.U32.HI UR6, URZ, 0x4, UR5 ;  /* 0x000000043f067899 */ /* 0x000fe40008011605 */
[----:B------:R-:W-:Y:S02]  /*1690*/  USHF.R.U32.HI UR5, URZ, 0x4, UR7 ;  /* 0x000000043f057899 */ /* 0x000fe40008011607 */
[----:B------:R-:W-:Y:S02]  /*16a0*/  ULOP3.LUT UR6, UR6, 0x3fff, URZ, 0xc0, !UPT ;  /* 0x00003fff06067892 */ /* 0x000fe4000f8ec03f */
[----:B------:R-:W-:Y:S02]  /*16b0*/  ULOP3.LUT UR14, UR5, 0x3fff, URZ, 0xc0, !UPT ;  /* 0x00003fff050e7892 */ /* 0x000fe4000f8ec03f */
[----:B------:R-:W-:-:S12]  /*16c0*/  ULOP3.LUT UR15, UR6, 0x1000000, URZ, 0xfc, !UPT ;  /* 0x01000000060f7892 */ /* 0x000fd8000f8efc3f */
.L_x_23:
[----:B------:R-:W-:-:S13]  /*16d0*/  ISETP.NE.AND P1, PT, R14, 0x3, PT ;  /* 0x000000030e00780c */ /* 0x000fda0003f25270 */
[----:B------:R-:W-:Y:S05]  /*16e0*/  @!P1 BRA `(.L_x_19) ;  /* 0x0000000000049947 */ /* 0x000fea0003800000 */
[----:B------:R-:W-:Y:S01]  /*16f0*/  BPT.TRAP 0x1 ;  /* 0x000000040000795c */ /* 0x000fe20000300000 */
.L_x_19:
[----:B------:R-:W-:Y:S01]  /*1700*/  SHF.L.U32 R11, R13, 0x1f, RZ ;  /* 0x0000001f0d0b7819 */ /* 0x000fe200000006ff */
[----:B------:R-:W-:-:S12]  /*1710*/  ULEA UR5, UR4, UR7, 0x3 ;  /* 0x0000000704057291 */ /* 0x000fd8000f8e183f */
.L_x_20:
[----:B0-----:R-:W-:-:S04]  /*1720*/  IMAD.U32 R12, RZ, RZ, UR5 ;  /* 0x00000005ff0c7e24 */ /* 0x001fc8000f8e00ff */
[----:B------:R0:W1:Y:S03]  /*1730*/  SYNCS.PHASECHK.TRANS64.TRYWAIT P0, [R12+URZ+0x38000], R11 ;  /* 0x0380000b0c0075a7 */ /* 0x000066000800017f */
[----:B-1----:R-:W-:Y:S05]  /*1740*/  @!P0 NANOSLEEP.SYNCS 0x989680 ;  /* 0x009896800000895d */ /* 0x002fea0003900000 */
[----:B------:R-:W1:Y:S02]  /*1750*/  @!P0 SYNCS.PHASECHK.TRANS64 P0, [R12+URZ+0x38000], R11 ;  /* 0x0380000b0c0085a7 */ /* 0x000e64000800007f */
[----:B-1----:R-:W-:Y:S05]  /*1760*/  @!P0 BRA `(.L_x_20) ;  /* 0xfffffffc00ec8947 */ /* 0x002fea000383ffff */
[----:B------:R-:W-:Y:S01]  /*1770*/  ULEA UR5, UR4, UR14, 0x9 ;  /* 0x0000000e04057291 */ /* 0x000fe2000f8e483f */
[----:B------:R-:W-:Y:S01]  /*1780*/  WARPGROUP.ARRIVE ;  /* 0x00000000000079c5 */ /* 0x000fe20000000000 */
[----:B------:R-:W-:Y:S01]  /*1790*/  ULEA UR6, UR4, UR15, 0x9 ;  /* 0x0000000f04067291 */ /* 0x000fe2000f8e483f */
[----:B------:R-:W-:Y:S01]  /*17a0*/  UMOV UR9, 0x40000040 ;  /* 0x4000004000097882 */ /* 0x000fe20000000000 */
[----:B------:R-:W-:-:S03]  /*17b0*/  UMOV UR11, 0x40000040 ;  /* 0x40000040000b7882 */ /* 0x000fc60000000000 */
[----:B------:R-:W-:Y:S02]  /*17c0*/  UMOV UR8, UR5 ;  /* 0x0000000500087c82 */ /* 0x000fe40008000000 */
[----:B------:R-:W-:Y:S02]  /*17d0*/  UMOV UR10, UR6 ;  /* 0x00000006000a7c82 */ /* 0x000fe40008000000 */
[----:B------:R-:W-:Y:S01]  /*17e0*/  HGMMA.64x128x16.F32.BF16 R88, gdesc[UR8].tnspA.tnspB, R88, UP0 ;  /* 0x61e00000085879f0 */ /* 0x000fe2000bf01858 */
[----:B------:R-:W-:Y:S01]  /*17f0*/  UIADD3 UR8, UR5, 0x100, URZ ;  /* 0x0000010005087890 */ /* 0x000fe2000fffe03f */
[----:B------:R-:W-:-:S10]  /*1800*/  UMOV UR9, 0x40000040 ;  /* 0x4000004000097882 */ /* 0x000fd40000000000 */
[----:B------:R-:W-:Y:S01]  /*1810*/  HGMMA.64x128x16.F32.BF16 R24, gdesc[UR8].tnspA.tnspB, R24, UP0 ;  /* 0x61e00000081879f0 */ /* 0x000fe2000bf01818 */
[----:B------:R-:W-:Y:S02]  /*1820*/  UIADD3 UR8, UR5, 0x80, URZ ;  /* 0x0000008005087890 */ /* 0x000fe4000fffe03f */
[----:B------:R-:W-:Y:S01]  /*1830*/  UIADD3 UR10, UR6, 0x80, URZ ;  /* 0x00000080060a7890 */ /* 0x000fe2000fffe03f */
[----:B------:R-:W-:Y:S01]  /*1840*/  UMOV UR9, 0x40000040 ;  /* 0x4000004000097882 */ /* 0x000fe20000000000 */
[----:B------:R-:W-:-:S07]  /*1850*/  UMOV UR11, 0x40000040 ;  /* 0x40000040000b7882 */ /* 0x000fce0000000000 */
[----:B------:R-:W-:Y:S01]  /*1860*/  HGMMA.64x128x16.F32.BF16 R88, gdesc[UR8].tnspA.tnspB, R88 ;  /* 0x61e00000085879f0 */ /* 0x000fe20008701858 */
[----:B------:R-:W-:Y:S01]  /*1870*/  UIADD3 UR8, UR5, 0x180, URZ ;  /* 0x0000018005087890 */ /* 0x000fe2000fffe03f */
[----:B------:R-:W-:-:S10]  /*1880*/  UMOV UR9, 0x40000040 ;  /* 0x4000004000097882 */ /* 0x000fd40000000000 */
[----:B------:R-:W-:Y:S03]  /*1890*/  HGMMA.64x128x16.F32.BF16 R24, gdesc[UR8].tnspA.tnspB, R24, gsb0 ;  /* 0x61e00000081879f0 */ /* 0x000fe60008001818 */
[----:B------:R-:W-:Y:S02]  /*18a0*/  WARPGROUP.DEPBAR.LE gsb0, 0x1 ;  /* 0x00008000000079c5 */ /* 0x000fe40000010100 */
[----:B------:R-:W-:Y:S05]  /*18b0*/  @!P1 BRA `(.L_x_21) ;  /* 0x0000000000049947 */ /* 0x000fea0003800000 */
[----:B------:R-:W-:Y:S01]  /*18c0*/  BPT.TRAP 0x1 ;  /* 0x000000040000795c */ /* 0x000fe20000300000 */
.L_x_21:
[----:B------:R-:W-:-:S13]  /*18d0*/  ISETP.NE.AND P0, PT, R6, RZ, PT ;  /* 0x000000ff0600720c */ /* 0x000fda0003f05270 */
[----:B0-----:R-:W-:-:S05]  /*18e0*/  @P0 LEA R11, R9, UR7, 0x3 ;  /* 0x00000007090b0c11 */ /* 0x001fca000f8e18ff */
[----:B------:R-:W-:-:S05]  /*18f0*/  @P0 VIADD R12, R11, 0x38070 ;  /* 0x000380700b0c0836 */ /* 0x000fca0000000000 */
[----:B------:R-:W-:-:S04]  /*1900*/  @P0 PRMT R12, R3, 0x654, R12 ;  /* 0x00000654030c0816 */ /* 0x000fc8000000000c */
[----:B------:R0:W-:Y:S01]  /*1910*/  @P0 SYNCS.ARRIVE.TRANS64.RED.A1T0 RZ, [R12+URZ], RZ ;  /* 0x000000ff0cff09a7 */ /* 0x0001e2000810043f */
[----:B------:R-:W-:-:S13]  /*1920*/  ISETP.GT.U32.AND P0, PT, R5, 0x1, PT ;  /* 0x000000010500780c */ /* 0x000fda0003f04070 */
[----:B0-----:R-:W-:Y:S05]  /*1930*/  @P0 BRA `(.L_x_22) ;  /* 0x0000000000040947 */ /* 0x001fea0003800000 */
[----:B------:R-:W-:Y:S01]  /*1940*/  BPT.TRAP 0x1 ;  /* 0x000000040000795c */ /* 0x000fe20000300000 */
.L_x_22:
[----:B------:R-:W-:Y:S01]  /*1950*/  UIADD3 UR4, UR4, 0x1, URZ ;  /* 0x0000000104047890 */ /* 0x000fe2000fffe03f */
[C---:B------:R-:W-:Y:S01]  /*1960*/  ISETP.GT.AND P1, PT, R8.reuse, 0x1, PT ;  /* 0x000000010800780c */ /* 0x040fe20003f24270 */
[----:B------:R-:W-:Y:S02]  /*1970*/  VIADD R9, R9, 0x1 ;  /* 0x0000000109097836 */ /* 0x000fe40000000000 */
[----:B------:R-:W-:Y:S01]  /*1980*/  UISETP.NE.AND UP0, UPT, UR4, 0xe, UPT ;  /* 0x0000000e0400788c */ /* 0x000fe2000bf05270 */
[----:B------:R-:W-:Y:S02]  /*1990*/  VIADD R8, R8, 0xffffffff ;  /* 0xffffffff08087836 */ /* 0x000fe40000000000 */
[C---:B------:R-:W-:Y:S01]  /*19a0*/  ISETP.NE.AND P0, PT, R9.reuse, 0xe, PT ;  /* 0x0000000e0900780c */ /* 0x040fe20003f05270 */
[----:B------:R-:W-:Y:S02]  /*19b0*/  USEL UR5, URZ, 0x1, UP0 ;  /* 0x000000013f057887 */ /* 0x000fe40008000000 */
[----:B------:R-:W-:Y:S01]  /*19c0*/  USEL UR4, UR4, URZ, UP0 ;  /* 0x0000003f04047287 */ /* 0x000fe20008000000 */
[----:B------:R-:W-:Y:S01]  /*19d0*/  SEL R9, R9, RZ, P0 ;  /* 0x000000ff09097207 */ /* 0x000fe20000000000 */
[----:B------:R-:W-:-:S02]  /*19e0*/  UPLOP3.LUT UP0, UPT, UPT, UPT, UPT, 0x80, 0x0 ;  /* 0x000000000000789c */ /* 0x000fc40003f0f070 */
[----:B------:R-:W-:Y:S01]  /*19f0*/  LOP3.LUT R13, R13, UR5, RZ, 0x3c, !PT ;  /* 0x000000050d0d7c12 */ /* 0x000fe2000f8e3cff */
[----:B------:R-:W-:Y:S08]  /*1a00*/  @P1 BRA `(.L_x_23) ;  /* 0xfffffffc00301947 */ /* 0x000ff0000383ffff */
.L_x_18:
[----:B------:R-:W0:Y:S01]  /*1a10*/  LDC R8, c[0x0][0x290] ;  /* 0x0000a400ff087b82 */ /* 0x000e220000000800 */
[----:B------:R-:W-:Y:S02]  /*1a20*/  WARPGROUP.DEPBAR.LE gsb0, 0x0 ;  /* 0x00008000000079c5 */ /* 0x000fe40000010000 */
[----:B0-----:R-:W-:-:S13]  /*1a30*/  ISETP.GE.AND P0, PT, R8, 0x1, PT ;  /* 0x000000010800780c */ /* 0x001fda0003f06270 */
[----:B------:R-:W-:Y:S05]  /*1a40*/  @!P0 BRA `(.L_x_24) ;  /* 0x0000000000588947 */ /* 0x000fea0003800000 */
[----:B------:R-:W-:-:S04]  /*1a50*/  LOP3.LUT R8, R5, 0x1, RZ, 0xfc, !PT ;  /* 0x0000000105087812 */ /* 0x000fc800078efcff */
[----:B------:R-:W-:-:S13]  /*1a60*/  ISETP.NE.AND P0, PT, R8, 0x3, PT ;  /* 0x000000030800780c */ /* 0x000fda0003f05270 */
[----:B------:R-:W-:Y:S05]  /*1a70*/  @!P0 BRA `(.L_x_25) ;  /* 0x0000000000048947 */ /* 0x000fea0003800000 */
[----:B------:R-:W-:Y:S01]  /*1a80*/  BPT.TRAP 0x1 ;  /* 0x000000040000795c */ /* 0x000fe20000300000 */
.L_x_25:
[----:B------:R-:W-:Y:S01]  /*1a90*/  ISETP.NE.AND P0, PT, R6, RZ, PT ;  /* 0x000000ff0600720c */ /* 0x000fe20003f05270 */
[----:B------:R-:W-:Y:S01]  /*1aa0*/  BSSY B0, `(.L_x_26) ;  /* 0x000000e000007945 */ /* 0x000fe20003800000 */
[----:B------:R-:W-:-:S11]  /*1ab0*/  ISETP.GT.U32.AND P1, PT, R5, 0x1, PT ;  /* 0x000000010500780c */ /* 0x000fd60003f24070 */
[----:B------:R-:W-:Y:S05]  /*1ac0*/  @!P0 BRA `(.L_x_27) ;  /* 0x00000000002c8947 */ /* 0x000fea0003800000 */
[----:B------:R-:W0:Y:S01]  /*1ad0*/  S2R R6, SR_CgaCtaId ;  /* 0x0000000000067919 */ /* 0x000e220000008800 */
[----:B------:R-:W-:Y:S02]  /*1ae0*/  SHF.R.U32.HI R8, RZ, 0x1, R10 ;  /* 0x00000001ff087819 */ /* 0x000fe4000001160a */
[----:B------:R-:W-:-:S03]  /*1af0*/  MOV R5, 0x400 ;  /* 0x0000040000057802 */ /* 0x000fc60000000f00 */
[----:B------:R-:W-:-:S05]  /*1b00*/  IMAD.WIDE.U32 R8, R8, -0x6db6db6d, RZ ;  /* 0x9249249308087825 */ /* 0x000fca00078e00ff */
[----:B------:R-:W-:-:S05]  /*1b10*/  SHF.R.U32.HI R9, RZ, 0x2, R9 ;  /* 0x00000002ff097819 */ /* 0x000fca0000011609 */
[----:B------:R-:W-:Y:S01]  /*1b20*/  IMAD R10, R9, -0xe, R10 ;  /* 0xfffffff2090a7824 */ /* 0x000fe200078e020a */
[----:B0-----:R-:W-:-:S05]  /*1b30*/  LEA R5, R6, R5, 0x18 ;  /* 0x0000000506057211 */ /* 0x001fca00078ec0ff */
[----:B------:R-:W-:-:S04]  /*1b40*/  IMAD R10, R10, 0x8, R5 ;  /* 0x000000080a0a7824 */ /* 0x000fc800078e0205 */
[----:B------:R-:W-:-:S05]  /*1b50*/  VIADD R10, R10, 0x38070 ;  /* 0x000380700a0a7836 */ /* 0x000fca0000000000 */
[----:B------:R-:W-:-:S04]  /*1b60*/  PRMT R10, R3, 0x654, R10 ;  /* 0x00000654030a7816 */ /* 0x000fc8000000000a */
[----:B------:R0:W-:Y:S03]  /*1b70*/  SYNCS.ARRIVE.TRANS64.RED.A1T0 RZ, [R10+URZ], RZ ;  /* 0x000000ff0aff79a7 */ /* 0x0001e6000810043f */
.L_x_27:
[----:B------:R-:W-:Y:S05]  /*1b80*/  BSYNC B0 ;  /* 0x0000000000007941 */ /* 0x000fea0003800000 */
.L_x_26:
[----:B------:R-:W-:Y:S05]  /*1b90*/  @P1 BRA `(.L_x_24) ;  /* 0x0000000000041947 */ /* 0x000fea0003800000 */
[----:B------:R-:W-:Y:S01]  /*1ba0*/  BPT.TRAP 0x1 ;  /* 0x000000040000795c */ /* 0x000fe20000300000 */
.L_x_24:
[----:B------:R-:W1:Y:S01]  /*1bb0*/  S2R R3, SR_TID.X ;  /* 0x0000000000037919 */ /* 0x000e620000002100 */
[----:B------:R-:W2:Y:S01]  /*1bc0*/  LDC.64 R16, c[0x0][0x280] ;  /* 0x0000a000ff107b82 */ /* 0x000ea20000000a00 */
[----:B------:R-:W-:Y:S01]  /*1bd0*/  SHF.R.S32.HI R18, RZ, 0x1f, R4 ;  /* 0x0000001fff127819 */ /* 0x000fe20000011404 */
[----:B------:R-:W4:Y:S06]  /*1be0*/  S2R R13, SR_CTAID.X ;  /* 0x00000000000d7919 */ /* 0x000f2c0000002500 */
[----:B------:R-:W3:Y:S01]  /*1bf0*/  LDC.64 R14, c[0x0][0x5d0] ;  /* 0x00017400ff0e7b82 */ /* 0x000ee20000000a00 */
[----:B-1----:R-:W-:-:S04]  /*1c00*/  SHF.R.S32.HI R6, RZ, 0x1f, R3 ;  /* 0x0000001fff067819 */ /* 0x002fc80000011403 */
[----:B------:R-:W-:-:S04]  /*1c10*/  LEA.HI R6, R6, R3, RZ, 0x7 ;  /* 0x0000000306067211 */ /* 0x000fc800078f38ff */
[----:B------:R-:W-:-:S05]  /*1c20*/  LOP3.LUT R6, R6, 0xffffff80, RZ, 0xc0, !PT ;  /* 0xffffff8006067812 */ /* 0x000fca00078ec0ff */
[----:B------:R-:W-:-:S05]  /*1c30*/  IMAD.IADD R6, R3, 0x1, -R6 ;  /* 0x0000000103067824 */ /* 0x000fca00078e0a06 */
[----:B------:R-:W-:-:S04]  /*1c40*/  SHF.R.S32.HI R9, RZ, 0x1f, R6 ;  /* 0x0000001fff097819 */ /* 0x000fc80000011406 */
[----:B------:R-:W-:-:S04]  /*1c50*/  LEA.HI R3, R9, R6, RZ, 0x2 ;  /* 0x0000000609037211 */ /* 0x000fc800078f10ff */
[--C-:B------:R-:W-:Y:S02]  /*1c60*/  SHF.R.S32.HI R8, RZ, 0x2, R3.reuse ;  /* 0x00000002ff087819 */ /* 0x100fe40000011403 */
[----:B------:R-:W-:Y:S02]  /*1c70*/  SHF.R.S32.HI R5, RZ, 0x1f, R3 ;  /* 0x0000001fff057819 */ /* 0x000fe40000011403 */
[----:B------:R-:W-:Y:S02]  /*1c80*/  LOP3.LUT R3, R3, 0xfffffffc, RZ, 0xc0, !PT ;  /* 0xfffffffc03037812 */ /* 0x000fe400078ec0ff */
[----:B------:R-:W-:-:S03]  /*1c90*/  LEA.HI R5, R5, R8, RZ, 0x3 ;  /* 0x0000000805057211 */ /* 0x000fc600078f18ff */
[----:B------:R-:W-:Y:S01]  /*1ca0*/  IMAD.IADD R22, R6, 0x1, -R3 ;  /* 0x0000000106167824 */ /* 0x000fe200078e0a03 */
[----:B------:R-:W-:-:S03]  /*1cb0*/  LOP3.LUT R5, R5, 0xfffffff8, RZ, 0xc0, !PT ;  /* 0xfffffff805057812 */ /* 0x000fc600078ec0ff */
[----:B------:R-:W-:Y:S02]  /*1cc0*/  IMAD.SHL.U32 R12, R22, 0x2, RZ ;  /* 0x00000002160c7824 */ /* 0x000fe400078e00ff */
[----:B------:R-:W-:Y:S01]  /*1cd0*/  IMAD.IADD R8, R8, 0x1, -R5 ;  /* 0x0000000108087824 */ /* 0x000fe200078e0a05 */
[----:B------:R-:W-:Y:S01]  /*1ce0*/  LEA.HI R5, R9, R6, RZ, 0x5 ;  /* 0x0000000609057211 */ /* 0x000fe200078f28ff */
[----:B------:R-:W-:Y:S02]  /*1cf0*/  IMAD.SHL.U32 R6, R7, 0x80, RZ ;  /* 0x0000008007067824 */ /* 0x000fe400078e00ff */
[----:B----4-:R-:W-:Y:S01]  /*1d00*/  IMAD.SHL.U32 R7, R13, 0x80, RZ ;  /* 0x000000800d077824 */ /* 0x010fe200078e00ff */
[----:B------:R-:W-:Y:S02]  /*1d10*/  SHF.R.S32.HI R9, RZ, 0x1f, R8 ;  /* 0x0000001fff097819 */ /* 0x000fe40000011408 */
[----:B--2---:R-:W-:Y:S02]  /*1d20*/  ISETP.GE.AND P0, PT, R6, R17, PT ;  /* 0x000000110600720c */ /* 0x004fe40003f06270 */
[----:B------:R-:W-:-:S02]  /*1d30*/  SHF.R.S32.HI R5, RZ, 0x5, R5 ;  /* 0x00000005ff057819 */ /* 0x000fc40000011405 */
[----:B------:R-:W-:Y:S02]  /*1d40*/  ISETP.GE.OR P0, PT, R7, R16, P0 ;  /* 0x000000100700720c */ /* 0x000fe40000706670 */
[----:B------:R-:W-:Y:S01]  /*1d50*/  SHF.R.S32.HI R3, RZ, 0x1f, R6 ;  /* 0x0000001fff037819 */ /* 0x000fe20000011406 */
[----:B0-----:R-:W-:-:S04]  /*1d60*/  IMAD.WIDE R10, R5, 0x10, R8 ;  /* 0x00000010050a7825 */ /* 0x001fc800078e0208 */
[----:B------:R-:W-:Y:S01]  /*1d70*/  IMAD.WIDE R10, R13, 0x80, R10 ;  /* 0x000000800d0a7825 */ /* 0x000fe200078e020a */
[----:B------:R-:W-:-:S03]  /*1d80*/  SHF.R.S32.HI R13, RZ, 0x1f, R12 ;  /* 0x0000001fff0d7819 */ /* 0x000fc6000001140c */
[-C--:B---3--:R-:W-:Y:S02]  /*1d90*/  IMAD R19, R11, R14.reuse, RZ ;  /* 0x0000000e0b137224 */ /* 0x088fe400078e02ff */
[----:B------:R-:W-:Y:S01]  /*1da0*/  IMAD.WIDE.U32 R20, R10, R14, R12 ;  /* 0x0000000e0a147225 */ /* 0x000fe200078e000c */
[----:B------:R-:W-:Y:S06]  /*1db0*/  @P0 EXIT ;  /* 0x000000000000094d */ /* 0x000fec0003800000 */
[----:B------:R-:W-:Y:S01]  /*1dc0*/  ULDC.64 UR6, c[0x0][0x288] ;  /* 0x0000a20000067ab9 */ /* 0x000fe20000000a00 */
[----:B------:R-:W-:Y:S01]  /*1dd0*/  IMAD R19, R10, R15, R19 ;  /* 0x0000000f0a137224 */ /* 0x000fe200078e0213 */
[----:B------:R-:W-:Y:S01]  /*1de0*/  ISETP.GE.AND P0, PT, R23, UR6, PT ;  /* 0x0000000617007c0c */ /* 0x000fe2000bf06270 */
[----:B------:R-:W-:Y:S01]  /*1df0*/  ULDC.64 UR4, c[0x0][0x5e0] ;  /* 0x0001780000047ab9 */ /* 0x000fe20000000a00 */
[----:B------:R-:W-:Y:S01]  /*1e00*/  IADD3 R20, P1, R6, R20, RZ ;  /* 0x0000001406147210 */ /* 0x000fe20007f3e0ff */
[----:B------:R-:W-:Y:S01]  /*1e10*/  IMAD R5, R5, -0x10, -R7 ;  /* 0xfffffff005057824 */ /* 0x000fe200078e0a07 */
[----:B------:R-:W-:Y:S01]  /*1e20*/  ISETP.GE.OR P0, PT, R4, UR7, P0 ;  /* 0x0000000704007c0c */ /* 0x000fe20008706670 */
[----:B------:R-:W-:Y:S01]  /*1e30*/  IMAD R9, R18, UR4, RZ ;  /* 0x0000000412097c24 */ /* 0x000fe2000f8e02ff */
[----:B------:R-:W-:Y:S01]  /*1e40*/  IADD3.X R21, R3, R21, R19, P1, !PT ;  /* 0x0000001503157210 */ /* 0x000fe20000ffe413 */
[----:B------:R-:W-:Y:S01]  /*1e50*/  ULDC.64 UR6, c[0x0][0x5d8] ;  /* 0x0001760000067ab9 */ /* 0x000fe20000000a00 */
[----:B------:R-:W-:Y:S01]  /*1e60*/  SHF.R.S32.HI R19, RZ, 0x1f, R23 ;  /* 0x0000001fff137819 */ /* 0x000fe20000011417 */
[C---:B------:R-:W-:Y:S01]  /*1e70*/  IMAD R9, R4.reuse, UR5, R9 ;  /* 0x0000000504097c24 */ /* 0x040fe2000f8e0209 */
[----:B------:R-:W-:Y:S01]  /*1e80*/  IADD3 R5, R5, R16, -R8 ;  /* 0x0000001005057210 */ /* 0x000fe20007ffe808 */
[----:B------:R-:W-:-:S04]  /*1e90*/  IMAD.WIDE.U32 R20, R4, UR4, R20 ;  /* 0x0000000404147c25 */ /* 0x000fc8000f8e0014 */
[----:B------:R-:W-:Y:S02]  /*1ea0*/  IMAD R8, R19, UR6, RZ ;  /* 0x0000000613087c24 */ /* 0x000fe4000f8e02ff */
[----:B------:R-:W-:Y:S02]  /*1eb0*/  IMAD R7, R22, -0x2, R17 ;  /* 0xfffffffe16077824 */ /* 0x000fe400078e0211 */
[----:B------:R-:W-:Y:S01]  /*1ec0*/  IMAD.IADD R155, R21, 0x1, R9 ;  /* 0x00000001159b7824 */ /* 0x000fe200078e0209 */
[----:B------:R-:W-:Y:S06]  /*1ed0*/  @P0 EXIT ;  /* 0x000000000000094d */ /* 0x000fec0003800000 */
[----:B-----5:R-:W-:Y:S01]  /*1ee0*/  FSETP.NEU.AND P1, PT, R2, RZ, PT ;  /* 0x000000ff0200720b */ /* 0x020fe20003f2d000 */
[----:B------:R-:W-:Y:S01]  /*1ef0*/  IMAD.IADD R7, R7, 0x1, -R6 ;  /* 0x0000000107077824 */ /* 0x000fe200078e0a06 */
[----:B------:R-:W-:Y:S01]  /*1f00*/  ULDC.64 UR4, c[0x0][0x5b8] ;  /* 0x00016e0000047ab9 */ /* 0x000fe20000000a00 */
[----:B------:R-:W-:Y:S01]  /*1f10*/  IMAD.MOV.U32 R154, RZ, RZ, R20 ;  /* 0x000000ffff9a7224 */ /* 0x000fe200078e0014 */
[C-C-:B------:R-:W-:Y:S01]  /*1f20*/  SHF.L.U64.HI R160, R14.reuse, 0x3, R15.reuse ;  /* 0x000000030ea07819 */ /* 0x140fe2000001020f */
[----:B------:R-:W-:Y:S01]  /*1f30*/  IMAD R16, R19, UR4, RZ ;  /* 0x0000000413107c24 */ /* 0x000fe2000f8e02ff */
[----:B------:R-:W-:Y:S01]  /*1f40*/  ISETP.GT.AND P5, PT, R7, RZ, PT ;  /* 0x000000ff0700720c */ /* 0x000fe20003fa4270 */
[C---:B------:R-:W-:Y:S01]  /*1f50*/  IMAD R153, R23.reuse, UR7, R8 ;  /* 0x0000000717997c24 */ /* 0x040fe2000f8e0208 */
[----:B------:R-:W-:Y:S01]  /*1f60*/  SHF.L.U64.HI R8, R14, 0x6, R15 ;  /* 0x000000060e087819 */ /* 0x000fe2000001020f */
[----:B------:R-:W-:Y:S01]  /*1f70*/  IMAD.WIDE.U32 R154, R23, UR6, R154 ;  /* 0x00000006179a7c25 */ /* 0x000fe2000f8e009a */
[----:B------:R-:W-:-:S03]  /*1f80*/  ISETP.GT.AND P0, PT, R5, RZ, P5 ;  /* 0x000000ff0500720c */ /* 0x000fc60002f04270 */
[----:B------:R-:W-:Y:S02]  /*1f90*/  IMAD R21, R23, UR5, R16 ;  /* 0x0000000517157c24 */ /* 0x000fe4000f8e0210 */
[C---:B------:R-:W-:Y:S02]  /*1fa0*/  IMAD.SHL.U32 R9, R14.reuse, 0x40, RZ ;  /* 0x000000400e097824 */ /* 0x040fe400078e00ff */
[----:B------:R-:W-:Y:S02]  /*1fb0*/  IMAD.SHL.U32 R159, R14, 0x8, RZ ;  /* 0x000000080e9f7824 */ /* 0x000fe400078e00ff */
[----:B------:R-:W-:Y:S01]  /*1fc0*/  IMAD.IADD R153, R155, 0x1, R153 ;  /* 0x000000019b997824 */ /* 0x000fe200078e0299 */
[----:B------:R-:W-:Y:S06]  /*1fd0*/  @!P1 BRA `(.L_x_28) ;  /* 0x0000006800489947 */ /* 0x000fec0003800000 */
[----:B------:R-:W-:Y:S01]  /*1fe0*/  IADD3 R14, P1, R6, R12, RZ ;  /* 0x0000000c060e7210 */ /* 0x000fe20007f3e0ff */
[----:B------:R-:W-:Y:S01]  /*1ff0*/  ULDC.64 UR6, c[0x0][0x5c0] ;  /* 0x0001700000067ab9 */ /* 0x000fe20000000a00 */
[----:B------:R-:W-:Y:S01]  /*2000*/  ULDC.64 UR8, c[0x0][0x5b0] ;  /* 0x00016c0000087ab9 */ /* 0x000fe20000000a00 */
[----:B------:R-:W-:Y:S01]  /*2010*/  IMAD R17, R18, UR6, RZ ;  /* 0x0000000612117c24 */ /* 0x000fe2000f8e02ff */
[----:B------:R-:W-:Y:S01]  /*2020*/  ULDC.64 UR10, c[0x0][0x5a8] ;  /* 0x00016a00000a7ab9 */ /* 0x000fe20000000a00 */
[----:B------:R-:W-:Y:S02]  /*2030*/  IMAD.X R15, R3, 0x1, R13, P1 ;  /* 0x00000001030f7824 */ /* 0x000fe400008e060d */
[C---:B------:R-:W-:Y:S02]  /*2040*/  IMAD R158, R4.reuse, UR7, R17 ;  /* 0x00000007049e7c24 */ /* 0x040fe4000f8e0211 */
[----:B------:R-:W-:-:S04]  /*2050*/  IMAD.WIDE.U32 R14, R4, UR6, R14 ;  /* 0x00000006040e7c25 */ /* 0x000fc8000f8e000e */
[----:B------:R-:W-:Y:S02]  /*2060*/  IMAD.IADD R15, R15, 0x1, R158 ;  /* 0x000000010f0f7824 */ /* 0x000fe400078e029e */
[----:B------:R-:W-:Y:S02]  /*2070*/  IMAD R163, R11, UR8, RZ ;  /* 0x000000080ba37c24 */ /* 0x000fe4000f8e02ff */
[----:B------:R-:W-:-:S04]  /*2080*/  IMAD.WIDE.U32 R14, R23, UR4, R14 ;  /* 0x00000004170e7c25 */ /* 0x000fc8000f8e000e */
[----:B------:R-:W-:Y:S02]  /*2090*/  IMAD.IADD R17, R21, 0x1, R15 ;  /* 0x0000000115117824 */ /* 0x000fe400078e020f */
[----:B------:R-:W-:Y:S02]  /*20a0*/  IMAD.MOV.U32 R16, RZ, RZ, R14 ;  /* 0x000000ffff107224 */ /* 0x000fe400078e000e */
[C---:B------:R-:W-:Y:S02]  /*20b0*/  IMAD R163, R10.reuse, UR9, R163 ;  /* 0x000000090aa37c24 */ /* 0x040fe4000f8e02a3 */
[----:B------:R-:W-:-:S04]  /*20c0*/  IMAD.WIDE.U32 R18, R10, UR8, R16 ;  /* 0x000000080a127c25 */ /* 0x000fc8000f8e0010 */
[----:B------:R-:W-:Y:S01]  /*20d0*/  IMAD.IADD R19, R19, 0x1, R163 ;  /* 0x0000000113137824 */ /* 0x000fe200078e02a3 */
[----:B------:R-:W-:-:S04]  /*20e0*/  LEA R156, P1, R18, UR10, 0x1 ;  /* 0x0000000a129c7c11 */ /* 0x000fc8000f8208ff */
[----:B------:R-:W-:-:S05]  /*20f0*/  LEA.HI.X R157, R18, UR11, R19, 0x1, P1 ;  /* 0x0000000b129d7c11 */ /* 0x000fca00088f0c13 */
[----:B------:R-:W2:Y:S01]  /*2100*/  @P0 LDG.E.LTC128B.U16 R161, desc[UR12][R156.64] ;  /* 0x0000000c9ca10981 */ /* 0x000ea2000c1e1520 */
[----:B------:R-:W-:Y:S01]  /*2110*/  IMAD.WIDE.U32 R18, R23, UR4, RZ ;  /* 0x0000000417127c25 */ /* 0x000fe2000f8e00ff */
[----:B------:R-:W-:Y:S01]  /*2120*/  ULDC.64 UR4, c[0x0][0x5c8] ;  /* 0x0001720000047ab9 */ /* 0x000fe20000000a00 */
[----:B------:R-:W-:Y:S01]  /*2130*/  ISETP.GT.AND P4, PT, R7, 0x1, PT ;  /* 0x000000010700780c */ /* 0x000fe20003f84270 */
[----:B------:R-:W-:Y:S01]  /*2140*/  BSSY B0, `(.L_x_29) ;  /* 0x0000017000007945 */ /* 0x000fe20003800000 */
[----:B------:R-:W-:Y:S02]  /*2150*/  IMAD.IADD R21, R19, 0x1, R21 ;  /* 0x0000000113157824 */ /* 0x000fe400078e0215 */
[----:B------:R-:W-:-:S04]  /*2160*/  IMAD.MOV.U32 R20, RZ, RZ, R18 ;  /* 0x000000ffff147224 */ /* 0x000fc800078e0012 */
[----:B------:R-:W-:-:S04]  /*2170*/  IMAD.WIDE.U32 R22, R10, UR8, R20 ;  /* 0x000000080a167c25 */ /* 0x000fc8000f8e0014 */
[----:B------:R-:W-:Y:S02]  /*2180*/  IMAD.IADD R23, R163, 0x1, R23 ;  /* 0x00000001a3177824 */ /* 0x000fe400078e0217 */
[----:B------:R-:W-:-:S04]  /*2190*/  IMAD.WIDE.U32 R22, R4, UR6, R22 ;  /* 0x0000000604167c25 */ /* 0x000fc8000f8e0016 */
[----:B------:R-:W-:Y:S02]  /*21a0*/  IMAD.IADD R23, R158, 0x1, R23 ;  /* 0x000000019e177824 */ /* 0x000fe400078e0217 */
[----:B--2---:R-:W-:-:S04]  /*21b0*/  IMAD.U32 R155, R161, 0x10000, RZ ;  /* 0x00010000a19b7824 */ /* 0x004fc800078e00ff */
[----:B------:R-:W-:Y:S01]  /*21c0*/  FMUL R165, R155, R2 ;  /* 0x000000029ba57220 */ /* 0x000fe20000400000 */
[----:B------:R-:W-:Y:S02]  /*21d0*/  IADD3 R155, P2, P3, R6, R22, R12 ;  /* 0x00000016069b7210 */ /* 0x000fe40007b5e00c */
[----:B------:R-:W-:Y:S01]  /*21e0*/  LEA R22, P1, R154, UR4, 0x1 ;  /* 0x000000049a167c11 */ /* 0x000fe2000f8208ff */
[----:B------:R-:W-:Y:S01]  /*21f0*/  FFMA R165, R88, R0, R165 ;  /* 0x0000000058a57223 */ /* 0x000fe200000000a5 */
[----:B------:R-:W-:Y:S02]  /*2200*/  IADD3.X R156, R3, R23, R13, P2, P3 ;  /* 0x00000017039c7210 */ /* 0x000fe400017e640d */
[----:B------:R-:W-:Y:S02]  /*2210*/  LEA.HI.X R23, R154, UR5, R153, 0x1, P1 ;  /* 0x000000059a177c11 */ /* 0x000fe400088f0c99 */
[----:B------:R-:W-:Y:S02]  /*2220*/  F2FP.BF16.F32.PACK_AB R165, RZ, R165 ;  /* 0x000000a5ffa5723e */ /* 0x000fe400000010ff */
[----:B------:R-:W-:-:S02]  /*2230*/  ISETP.GT.AND P1, PT, R5, RZ, P4 ;  /* 0x000000ff0500720c */ /* 0x000fc40002724270 */
[C---:B------:R-:W-:Y:S01]  /*2240*/  LEA R152, P2, R155.reuse, UR10, 0x1 ;  /* 0x0000000a9b987c11 */ /* 0x040fe2000f8408ff */
[----:B------:R0:W-:Y:S01]  /*2250*/  @P0 STG.E.U16 desc[UR12][R22.64], R165 ;  /* 0x000000a516000986 */ /* 0x0001e2000c10150c */
[----:B------:R-:W-:Y:S02]  /*2260*/  LOP3.LUT R88, R88, 0xfffffffd, RZ, 0xc0, !PT ;  /* 0xfffffffd58587812 */ /* 0x000fe400078ec0ff */
[----:B------:R-:W-:Y:S02]  /*2270*/  LEA.HI.X R153, R155, UR11, R156, 0x1, P2 ;  /* 0x0000000b9b997c11 */ /* 0x000fe400090f0c9c */
[----:B------:R-:W-:-:S05]  /*2280*/  @P4 LOP3.LUT R88, R88, 0x2, RZ, 0xfc, !PT ;  /* 0x0000000258584812 */ /* 0x000fca00078efcff */
[----:B------:R-:W-:Y:S05]  /*2290*/  @!P1 BRA `(.L_x_30) ;  /* 0x0000000000049947 */ /* 0x000fea0003800000 */
[----:B------:R1:W5:Y:S02]  /*22a0*/  LDG.E.LTC128B.U16 R161, desc[UR12][R152.64+0x2] ;  /* 0x0000020c98a17981 */ /* 0x000364000c1e1520 */
.L_x_30:
[----:B------:R-:W-:Y:S05]  /*22b0*/  BSYNC B0 ;  /* 0x0000000000007941 */ /* 0x000fea0003800000 */
.L_x_29:
[----:B------:R-:W-:Y:S01]  /*22c0*/  USHF.L.U32 UR4, UR8, 0x3, URZ ;  /* 0x0000000308047899 */ /* 0x000fe2000800063f */
[----:B-----5:R-:W-:Y:S01]  /*22d0*/  IMAD.U32 R157, R161, 0x10000, RZ ;  /* 0x00010000a19d7824 */ /* 0x020fe200078e00ff */
[----:B------:R-:W-:Y:S01]  /*22e0*/  USHF.L.U64.HI UR5, UR8, 0x3, UR9 ;  /* 0x0000000308057899 */ /* 0x000fe20008010209 */
[----:B------:R-:W-:Y:S02]  /*22f0*/  ISETP.GT.AND P0, PT, R5, 0x8, P5 ;  /* 0x000000080500780c */ /* 0x000fe40002f04270 */
[----:B------:R-:W-:Y:S01]  /*2300*/  FMUL R162, R157, R2 ;  /* 0x000000029da27220 */ /* 0x000fe20000400000 */
[----:B------:R-:W-:Y:S02]  /*2310*/  IMAD.U32 R154, RZ, RZ, UR4 ;  /* 0x00000004ff9a7e24 */ /* 0x000fe4000f8e00ff */
[----:B------:R-:W-:Y:S02]  /*2320*/  IMAD.U32 R155, RZ, RZ, UR5 ;  /* 0x00000005ff9b7e24 */ /* 0x000fe4000f8e00ff */
[----:B------:R-:W-:Y:S01]  /*2330*/  FFMA R164, R89, R0, R162 ;  /* 0x0000000059a47223 */ /* 0x000fe200000000a2 */
[----:B------:R-:W-:-:S04]  /*2340*/  IMAD.WIDE.U32 R156, R10, UR8, R154 ;  /* 0x000000080a9c7c25 */ /* 0x000fc8000f8e009a */
[----:B------:R-:W-:Y:S01]  /*2350*/  IMAD.IADD R89, R163, 0x1, R157 ;  /* 0x00000001a3597824 */ /* 0x000fe200078e029d */
[----:B------:R-:W-:Y:S02]  /*2360*/  IADD3 R162, P2, R14, R156, RZ ;  /* 0x0000009c0ea27210 */ /* 0x000fe40007f5e0ff */
[----:B------:R-:W-:-:S03]  /*2370*/  F2FP.BF16.F32.PACK_AB R163, RZ, R164 ;  /* 0x000000a4ffa3723e */ /* 0x000fc600000010ff */
[----:B------:R-:W-:Y:S01]  /*2380*/  IMAD.X R157, R89, 0x1, R17, P2 ;  /* 0x00000001599d7824 */ /* 0x000fe200010e0611 */
[C---:B------:R-:W-:Y:S01]  /*2390*/  LEA R164, P2, R162.reuse, UR10, 0x1 ;  /* 0x0000000aa2a47c11 */ /* 0x040fe2000f8408ff */
[----:B------:R2:W-:Y:S03]  /*23a0*/  @P1 STG.E.U16 desc[UR12][R22.64+0x2], R163 ;  /* 0x000002a316001986 */ /* 0x0005e6000c10150c */
[----:B0-----:R-:W-:-:S05]  /*23b0*/  LEA.HI.X R165, R162, UR11, R157, 0x1, P2 ;  /* 0x0000000ba2a57c11 */ /* 0x001fca00090f0c9d */
[----:B------:R0:W3:Y:S01]  /*23c0*/  @P0 LDG.E.LTC128B.U16 R161, desc[UR12][R164.64] ;  /* 0x0000000ca4a10981 */ /* 0x0000e2000c1e1520 */
[----:B------:R-:W-:Y:S01]  /*23d0*/  IADD3 R156, P1, R18, R156, RZ ;  /* 0x0000009c129c7210 */ /* 0x000fe20007f3e0ff */
[----:B------:R-:W-:Y:S04]  /*23e0*/  BSSY B0, `(.L_x_31) ;  /* 0x0000014000007945 */ /* 0x000fe80003800000 */
[----:B------:R-:W-:Y:S02]  /*23f0*/  IMAD.X R157, R89, 0x1, R21, P1 ;  /* 0x00000001599d7824 */ /* 0x000fe400008e0615 */
[----:B------:R-:W-:-:S04]  /*2400*/  IMAD.WIDE.U32 R156, R4, UR6, R156 ;  /* 0x00000006049c7c25 */ /* 0x000fc8000f8e009c */
[----:B0-----:R-:W-:Y:S01]  /*2410*/  IMAD.IADD R164, R158, 0x1, R157 ;  /* 0x000000019ea47824 */ /* 0x001fe200078e029d */
[----:B------:R-:W-:-:S04]  /*2420*/  IADD3 R157, P2, P3, R6, R156, R12 ;  /* 0x0000009c069d7210 */ /* 0x000fc80007b5e00c */
[----:B------:R-:W-:Y:S02]  /*2430*/  IADD3.X R164, R3, R164, R13, P2, P3 ;  /* 0x000000a403a47210 */ /* 0x000fe400017e640d */
[----:B------:R-:W-:Y:S02]  /*2440*/  ISETP.GT.AND P2, PT, R5, 0x8, P4 ;  /* 0x000000080500780c */ /* 0x000fe40002744270 */
[----:B------:R-:W-:-:S04]  /*2450*/  LEA R156, P3, R157, UR10, 0x1 ;  /* 0x0000000a9d9c7c11 */ /* 0x000fc8000f8608ff */
[----:B------:R-:W-:Y:S01]  /*2460*/  LEA.HI.X R157, R157, UR11, R164, 0x1, P3 ;  /* 0x0000000b9d9d7c11 */ /* 0x000fe200098f0ca4 */
[----:B---3--:R-:W-:-:S04]  /*2470*/  IMAD.U32 R89, R161, 0x10000, RZ ;  /* 0x00010000a1597824 */ /* 0x008fc800078e00ff */
[----:B------:R-:W-:Y:S01]  /*2480*/  FMUL R162, R89, R2 ;  /* 0x0000000259a27220 */ /* 0x000fe20000400000 */
[C---:B------:R-:W-:Y:S01]  /*2490*/  IMAD.SHL.U32 R89, R159.reuse, 0x2, RZ ;  /* 0x000000029f597824 */ /* 0x040fe200078e00ff */
[----:B------:R-:W-:Y:S02]  /*24a0*/  SHF.L.U64.HI R159, R159, 0x1, R160 ;  /* 0x000000019f9f7819 */ /* 0x000fe400000102a0 */
[----:B------:R-:W-:Y:S02]  /*24b0*/  FFMA R90, R90, R0, R162 ;  /* 0x000000005a5a7223 */ /* 0x000fe400000000a2 */
[----:B------:R-:W-:-:S03]  /*24c0*/  IADD3 R162, P1, R89, R22, RZ ;  /* 0x0000001659a27210 */ /* 0x000fc60007f3e0ff */
[----:B------:R-:W-:Y:S02]  /*24d0*/  F2FP.BF16.F32.PACK_AB R90, RZ, R90 ;  /* 0x0000005aff5a723e */ /* 0x000fe400000010ff */
[----:B--2---:R-:W-:-:S05]  /*24e0*/  IMAD.X R163, R159, 0x1, R23, P1 ;  /* 0x000000019fa37824 */ /* 0x004fca00008e0617 */
[----:B------:R0:W-:Y:S01]  /*24f0*/  @P0 STG.E.U16 desc[UR12][R162.64], R90 ;  /* 0x0000005aa2000986 */ /* 0x0001e2000c10150c */
[----:B------:R-:W-:Y:S05]  /*2500*/  @!P2 BRA `(.L_x_32) ;  /* 0x000000000004a947 */ /* 0x000fea0003800000 */
[----:B------:R2:W5:Y:S02]  /*2510*/  LDG.E.LTC128B.U16 R161, desc[UR12][R156.64+0x2] ;  /* 0x0000020c9ca17981 */ /* 0x000564000c1e1520 */
.L_x_32:
[----:B------:R-:W-:Y:S05]  /*2520*/  BSYNC B0 ;  /* 0x0000000000007941 */ /* 0x000fea0003800000 */
.L_x_31:
[----:B-----5:R-:W-:Y:S01]  /*2530*/  IMAD.U32 R165, R161, 0x10000, RZ ;  /* 0x00010000a1a57824 */ /* 0x020fe200078e00ff */
[----:B------:R-:W-:Y:S01]  /*2540*/  ISETP.GT.AND P4, PT, R7, 0x8, PT ;  /* 0x000000080700780c */ /* 0x000fe20003f84270 */
[----:B------:R-:W-:Y:S01]  /*2550*/  BSSY B0, `(.L_x_33) ;  /* 0x000000d000007945 */ /* 0x000fe20003800000 */
[----:B------:R-:W-:Y:S01]  /*2560*/  LOP3.LUT R88, R88, 0xfffffffb, RZ, 0xc0, !PT ;  /* 0xfffffffb58587812 */ /* 0x000fe200078ec0ff */
[----:B0-----:R-:W-:Y:S01]  /*2570*/  FMUL R90, R165, R2 ;  /* 0x00000002a55a7220 */ /* 0x001fe20000400000 */
[----:B------:R-:W-:-:S03]  /*2580*/  ISETP.GT.AND P0, PT, R5, RZ, P4 ;  /* 0x000000ff0500720c */ /* 0x000fc60002704270 */
[----:B------:R-:W-:Y:S01]  /*2590*/  FFMA R90, R91, R0, R90 ;  /* 0x000000005b5a7223 */ /* 0x000fe2000000005a */
[----:B------:R-:W-:-:S04]  /*25a0*/  @P2 IMAD.MOV.U32 R91, RZ, RZ, R163 ;  /* 0x000000ffff5b2224 */ /* 0x000fc800078e00a3 */
[----:B------:R-:W-:Y:S02]  /*25b0*/  F2FP.BF16.F32.PACK_AB R90, RZ, R90 ;  /* 0x0000005aff5a723e */ /* 0x000fe400000010ff */
[----:B------:R-:W-:Y:S02]  /*25c0*/  @P4 LOP3.LUT R88, R88, 0x4, RZ, 0xfc, !PT ;  /* 0x0000000458584812 */ /* 0x000fe400078efcff */
[----:B------:R-:W-:Y:S01]  /*25d0*/  PRMT R160, R90, 0x7610, R160 ;  /* 0x000076105aa07816 */ /* 0x000fe200000000a0 */
[----:B------:R-:W-:-:S05]  /*25e0*/  @P2 IMAD.MOV.U32 R90, RZ, RZ, R162 ;  /* 0x000000ffff5a2224 */ /* 0x000fca00078e00a2 */
[----:B------:R0:W-:Y:S01]  /*25f0*/  @P2 STG.E.U16 desc[UR12][R90.64+0x2], R160 ;  /* 0x000002a05a002986 */ /* 0x0001e2000c10150c */
[----:B------:R-:W-:Y:S05]  /*2600*/  @!P0 BRA `(.L_x_34) ;  /* 0x0000000000048947 */ /* 0x000fea0003800000 */
[----:B------:R3:W5:Y:S02]  /*2610*/  LDG.E.LTC128B.U16 R161, desc[UR12][R152.64+0x10] ;  /* 0x0000100c98a17981 */ /* 0x000764000c1e1520 */
.L_x_34:
[----:B------:R-:W-:Y:S05]  /*2620*/  BSYNC B0 ;  /* 0x0000000000007941 */ /* 0x000fea0003800000 */
.L_x_33:
[----:B0----5:R-:W-:Y:S01]  /*2630*/  IMAD.U32 R91, R161, 0x10000, RZ ;  /* 0x00010000a15b7824 */ /* 0x021fe200078e00ff */
[----:B------:R-:W-:Y:S01]  /*2640*/  ISETP.GT.AND P3, PT, R7, 0x9, PT ;  /* 0x000000090700780c */ /* 0x000fe20003f64270 */
[----:B------:R-:W-:Y:S01]  /*2650*/  BSSY B0, `(.L_x_35) ;  /* 0x000000b000007945 */ /* 0x000fe20003800000 */
[----:B------:R-:W-:Y:S01]  /*2660*/  LOP3.LUT R88, R88, 0xfffffff7, RZ, 0xc0, !PT ;  /* 0xfffffff758587812 */ /* 0x000fe200078ec0ff */
[----:B------:R-:W-:Y:S01]  /*2670*/  FMUL R91, R91, R2 ;  /* 0x000000025b5b7220 */ /* 0x000fe20000400000 */
[----:B------:R-:W-:Y:S02]  /*2680*/  ISETP.GT.AND P1, PT, R5, RZ, P3 ;  /* 0x000000ff0500720c */ /* 0x000fe40001f24270 */
[----:B------:R-:W-:Y:S01]  /*2690*/  PRMT R90, R161, 0x7610, R90 ;  /* 0x00007610a15a7816 */ /* 0x000fe2000000005a */
[----:B------:R-:W-:-:S05]  /*26a0*/  FFMA R91, R92, R0, R91 ;  /* 0x000000005c5b7223 */ /* 0x000fca000000005b */
[----:B------:R-:W-:Y:S02]  /*26b0*/  F2FP.BF16.F32.PACK_AB R91, RZ, R91 ;  /* 0x0000005bff5b723e */ /* 0x000fe400000010ff */
[----:B------:R-:W-:-:S03]  /*26c0*/  @P3 LOP3.LUT R88, R88, 0x8, RZ, 0xfc, !PT ;  /* 0x0000000858583812 */ /* 0x000fc600078efcff */
[----:B------:R0:W-:Y:S01]  /*26d0*/  @P0 STG.E.U16 desc[UR12][R22.64+0x10], R91 ;  /* 0x0000105b16000986 */ /* 0x0001e2000c10150c */
[----:B------:R-:W-:Y:S05]  /*26e0*/  @!P1 BRA `(.L_x_36) ;  /* 0x0000000000049947 */ /* 0x000fea0003800000 */
[----:B------:R4:W5:Y:S02]  /*26f0*/  LDG.E.LTC128B.U16 R90, desc[UR12][R152.64+0x12] ;  /* 0x0000120c985a7981 */ /* 0x000964000c1e1520 */
.L_x_36:
[----:B------:R-:W-:Y:S05]  /*2700*/  BSYNC B0 ;  /* 0x0000000000007941 */ /* 0x000fea0003800000 */
.L_x_35:
[----:B0----5:R-:W-:Y:S01]  /*2710*/  IMAD.U32 R91, R90, 0x10000, RZ ;  /* 0x000100005a5b7824 */ /* 0x021fe200078e00ff */
[----:B------:R-:W-:Y:S03]  /*2720*/  BSSY B0, `(.L_x_37) ;  /* 0x000000e000007945 */ /* 0x000fe60003800000 */
[----:B------:R-:W-:Y:S01]  /*2730*/  FMUL R92, R91, R2 ;  /* 0x000000025b5c7220 */ /* 0x000fe20000400000 */
[----:B------:R-:W-:-:S03]  /*2740*/  IADD3 R91, P0, R10, 0x40, RZ ;  /* 0x000000400a5b7810 */ /* 0x000fc60007f1e0ff */
[----:B------:R-:W-:Y:S02]  /*2750*/  FFMA R92, R93, R0, R92 ;  /* 0x000000005d5c7223 */ /* 0x000fe4000000005c */
[----:B------:R-:W-:Y:S01]  /*2760*/  IMAD.X R10, RZ, RZ, R11, P0 ;  /* 0x000000ffff0a7224 */ /* 0x000fe200000e060b */
[----:B------:R-:W-:Y:S01]  /*2770*/  ISETP.GT.AND P0, PT, R5, 0x8, P4 ;  /* 0x000000080500780c */ /* 0x000fe20002704270 */
[----:B------:R-:W-:Y:S01]  /*2780*/  @P1 IMAD.MOV.U32 R11, RZ, RZ, R23 ;  /* 0x000000ffff0b1224 */ /* 0x000fe200078e0017 */
[----:B------:R-:W-:-:S04]  /*2790*/  F2FP.BF16.F32.PACK_AB R92, RZ, R92 ;  /* 0x0000005cff5c723e */ /* 0x000fc800000010ff */
[----:B------:R-:W-:Y:S01]  /*27a0*/  PRMT R93, R92, 0x7610, R93 ;  /* 0x000076105c5d7816 */ /* 0x000fe2000000005d */
[----:B------:R-:W-:Y:S02]  /*27b0*/  IMAD R92, R10, UR8, RZ ;  /* 0x000000080a5c7c24 */ /* 0x000fe4000f8e02ff */
[----:B------:R-:W-:-:S05]  /*27c0*/  @P1 IMAD.MOV.U32 R10, RZ, RZ, R22 ;  /* 0x000000ffff0a1224 */ /* 0x000fca00078e0016 */
[----:B------:R0:W-:Y:S01]  /*27d0*/  @P1 STG.E.U16 desc[UR12][R10.64+0x12], R93 ;  /* 0x0000125d0a001986 */ /* 0x0001e2000c10150c */
[----:B------:R-:W-:Y:S05]  /*27e0*/  @!P0 BRA `(.L_x_38) ;  /* 0x0000000000048947 */ /* 0x000fea0003800000 */
[----:B------:R0:W5:Y:S02]  /*27f0*/  LDG.E.LTC128B.U16 R90, desc[UR12][R156.64+0x10] ;  /* 0x0000100c9c5a7981 */ /* 0x000164000c1e1520 */
.L_x_38:
[----:B------:R-:W-:Y:S05]  /*2800*/  BSYNC B0 ;  /* 0x0000000000007941 */ /* 0x000fea0003800000 */
.L_x_37:
[----:B0----5:R-:W-:Y:S01]  /*2810*/  IMAD.U32 R93, R90, 0x10000, RZ ;  /* 0x000100005a5d7824 */ /* 0x021fe200078e00ff */
[----:B------:R-:W-:Y:S01]  /*2820*/  ISETP.GT.AND P1, PT, R5, 0x8, P3 ;  /* 0x000000080500780c */ /* 0x000fe20001f24270 */
[----:B------:R-:W-:Y:S01]  /*2830*/  IMAD R19, R91, UR9, R92 ;  /* 0x000000095b137c24 */ /* 0x000fe2000f8e025c */
[----:B------:R-:W-:Y:S01]  /*2840*/  BSSY B0, `(.L_x_39) ;  /* 0x0000015000007945 */ /* 0x000fe20003800000 */
[----:B------:R-:W-:Y:S01]  /*2850*/  FMUL R93, R93, R2 ;  /* 0x000000025d5d7220 */ /* 0x000fe20000400000 */
[----:B------:R-:W-:-:S04]  /*2860*/  IMAD.WIDE.U32 R10, R91, UR8, R20 ;  /* 0x000000085b0a7c25 */ /* 0x000fc8000f8e0014 */
[----:B------:R-:W-:Y:S01]  /*2870*/  FFMA R93, R94, R0, R93 ;  /* 0x000000005e5d7223 */ /* 0x000fe2000000005d */
[----:B------:R-:W-:-:S04]  /*2880*/  IMAD.WIDE.U32 R154, R91, UR8, R154 ;  /* 0x000000085b9a7c25 */ /* 0x000fc8000f8e009a */
[----:B------:R-:W-:Y:S01]  /*2890*/  F2FP.BF16.F32.PACK_AB R93, RZ, R93 ;  /* 0x0000005dff5d723e */ /* 0x000fe200000010ff */
[----:B------:R-:W-:Y:S01]  /*28a0*/  IMAD.IADD R11, R19, 0x1, R11 ;  /* 0x00000001130b7824 */ /* 0x000fe200078e020b */
[----:B------:R-:W-:Y:S01]  /*28b0*/  IADD3 R20, P2, R18, R154, RZ ;  /* 0x0000009a12147210 */ /* 0x000fe20007f5e0ff */
[----:B------:R-:W-:Y:S01]  /*28c0*/  @P0 IMAD.MOV.U32 R92, RZ, RZ, R162 ;  /* 0x000000ffff5c0224 */ /* 0x000fe200078e00a2 */
[----:B------:R-:W-:Y:S01]  /*28d0*/  PRMT R18, R93, 0x7610, R18 ;  /* 0x000076105d127816 */ /* 0x000fe20000000012 */
[----:B------:R-:W-:Y:S02]  /*28e0*/  @P0 IMAD.MOV.U32 R93, RZ, RZ, R163 ;  /* 0x000000ffff5d0224 */ /* 0x000fe400078e00a3 */
[----:B------:R-:W-:Y:S02]  /*28f0*/  IMAD.IADD R161, R19, 0x1, R155 ;  /* 0x0000000113a17824 */ /* 0x000fe400078e029b */
[----:B------:R-:W-:Y:S01]  /*2900*/  IMAD.WIDE.U32 R10, R4, UR6, R10 ;  /* 0x00000006040a7c25 */ /* 0x000fe2000f8e000a */
[----:B------:R0:W-:Y:S03]  /*2910*/  @P0 STG.E.U16 desc[UR12][R92.64+0x10], R18 ;  /* 0x000010125c000986 */ /* 0x0001e6000c10150c */
[----:B------:R-:W-:Y:S01]  /*2920*/  IMAD.X R21, R161, 0x1, R21, P2 ;  /* 0x00000001a1157824 */ /* 0x000fe200010e0615 */
[----:B------:R-:W-:Y:S01]  /*2930*/  IADD3 R10, P0, P2, R6, R10, R12 ;  /* 0x0000000a060a7210 */ /* 0x000fe20007a1e00c */
[----:B------:R-:W-:-:S02]  /*2940*/  IMAD.IADD R11, R158, 0x1, R11 ;  /* 0x000000019e0b7824 */ /* 0x000fc400078e020b */
[----:B------:R-:W-:-:S03]  /*2950*/  IMAD.WIDE.U32 R20, R4, UR6, R20 ;  /* 0x0000000604147c25 */ /* 0x000fc6000f8e0014 */
[----:B------:R-:W-:Y:S01]  /*2960*/  IADD3.X R11, R3, R11, R13, P0, P2 ;  /* 0x0000000b030b7210 */ /* 0x000fe200007e440d */
[----:B------:R-:W-:Y:S06]  /*2970*/  @!P1 BRA `(.L_x_40) ;  /* 0x0000000000049947 */ /* 0x000fec0003800000 */
[----:B------:R0:W5:Y:S02]  /*2980*/  LDG.E.LTC128B.U16 R90, desc[UR12][R156.64+0x12] ;  /* 0x0000120c9c5a7981 */ /* 0x000164000c1e1520 */
.L_x_40:
[----:B------:R-:W-:Y:S05]  /*2990*/  BSYNC B0 ;  /* 0x0000000000007941 */ /* 0x000fea0003800000 */
.L_x_39:
[----:B-----5:R-:W-:Y:S01]  /*29a0*/  IMAD.U32 R165, R90, 0x10000, RZ ;  /* 0x000100005aa57824 */ /* 0x020fe200078e00ff */
[----:B------:R-:W-:Y:S01]  /*29b0*/  IADD3 R6, P0, P2, R6, R20, R12 ;  /* 0x0000001406067210 */ /* 0x000fe20007a1e00c */
[----:B------:R-:W-:Y:S01]  /*29c0*/  IMAD.IADD R12, R158, 0x1, R21 ;  /* 0x000000019e0c7824 */ /* 0x000fe200078e0215 */
[----:B0-----:R-:W-:Y:S01]  /*29d0*/  SHF.L.U64.HI R93, R9, 0x1, R8 ;  /* 0x00000001095d7819 */ /* 0x001fe20000010208 */
[----:B------:R-:W-:Y:S01]  /*29e0*/  FMUL R4, R165, R2 ;  /* 0x00000002a5047220 */ /* 0x000fe20000400000 */
[----:B------:R-:W-:Y:S01]  /*29f0*/  IMAD.SHL.U32 R21, R9, 0x2, RZ ;  /* 0x0000000209157824 */ /* 0x000fe200078e00ff */
[----:B------:R-:W-:Y:S01]  /*2a00*/  ISETP.GT.AND P3, PT, R7, 0x10, PT ;  /* 0x000000100700780c */ /* 0x000fe20003f64270 */
[----:B------:R-:W-:Y:S01]  /*2a10*/  BSSY B0, `(.L_x_41) ;  /* 0x000000e000007945 */ /* 0x000fe20003800000 */
[----:B------:R-:W-:Y:S01]  /*2a20*/  FFMA R4, R95, R0, R4 ;  /* 0x000000005f047223 */ /* 0x000fe20000000004 */
[----:B------:R-:W-:Y:S01]  /*2a30*/  IADD3.X R3, R3, R12, R13, P0, P2 ;  /* 0x0000000c03037210 */ /* 0x000fe200007e440d */
[----:B------:R-:W-:Y:S01]  /*2a40*/  @P1 IMAD.MOV.U32 R12, RZ, RZ, R162 ;  /* 0x000000ffff0c1224 */ /* 0x000fe200078e00a2 */
[----:B------:R-:W-:Y:S01]  /*2a50*/  IADD3 R8, P0, P2, R89, R22, R21 ;  /* 0x0000001659087210 */ /* 0x000fe20007a1e015 */
[----:B------:R-:W-:Y:S01]  /*2a60*/  @P1 IMAD.MOV.U32 R13, RZ, RZ, R163 ;  /* 0x000000ffff0d1224 */ /* 0x000fe200078e00a3 */
[----:B------:R-:W-:-:S02]  /*2a70*/  F2FP.BF16.F32.PACK_AB R4, RZ, R4 ;  /* 0x00000004ff04723e */ /* 0x000fc400000010ff */
[----:B------:R-:W-:Y:S02]  /*2a80*/  IADD3.X R9, R159, R23, R93, P0, P2 ;  /* 0x000000179f097210 */ /* 0x000fe400007e445d */
[----:B------:R-:W-:Y:S01]  /*2a90*/  ISETP.GT.AND P0, PT, R5, RZ, P3 ;  /* 0x000000ff0500720c */ /* 0x000fe20001f04270 */
[----:B------:R0:W-:Y:S01]  /*2aa0*/  @P1 STG.E.U16 desc[UR12][R12.64+0x12], R4 ;  /* 0x000012040c001986 */ /* 0x0001e2000c10150c */
[----:B------:R-:W-:-:S04]  /*2ab0*/  LOP3.LUT R88, R88, 0xffffffef, RZ, 0xc0, !PT ;  /* 0xffffffef58587812 */ /* 0x000fc800078ec0ff */
[----:B------:R-:W-:-:S07]  /*2ac0*/  @P3 LOP3.LUT R88, R88, 0x10, RZ, 0xfc, !PT ;  /* 0x0000001058583812 */ /* 0x000fce00078efcff */
[----:B0-----:R-:W-:Y:S05]  /*2ad0*/  @!P0 BRA `(.L_x_42) ;  /* 0x0000000000048947 */ /* 0x001fea0003800000 */
[----:B------:R0:W5:Y:S02]  /*2ae0*/  LDG.E.LTC128B.U16 R90, desc[UR12][R152.64+0x20] ;  /* 0x0000200c985a7981 */ /* 0x000164000c1e1520 */
.L_x_42:
[----:B------:R-:W-:Y:S05]  /*2af0*/  BSYNC B0 ;  /* 0x0000000000007941 */ /* 0x000fea0003800000 */
.L_x_41:
[----:B-----5:R-:W-:Y:S01]  /*2b00*/  IMAD.U32 R13, R90, 0x10000, RZ ;  /* 0x000100005a0d7824 */ /* 0x020fe200078e00ff */
[----:B------:R-:W-:Y:S01]  /*2b10*/  ISETP.GT.AND P1, PT, R7, 0x11, PT ;  /* 0x000000110700780c */ /* 0x000fe20003f24270 */
[----:B------:R-:W-:Y:S01]  /*2b20*/  @P0 IMAD.MOV.U32 R12, RZ, RZ, R22 ;  /* 0x000000ffff0c0224 */ /* 0x000fe200078e0016 */
[----:B------:R-:W-:Y:S01]  /*2b30*/  LOP3.LUT R88, R88, 0xffffffbf, RZ, 0xc0, !PT ;  /* 0xffffffbf58587812 */ /* 0x000fe200078ec0ff */
[----:B------:R-:W-:Y:S01]  /*2b40*/  FMUL R13, R13, R2 ;  /* 0x000000020d0d7220 */ /* 0x000fe20000400000 */
[----:B------:R-:W-:Y:S03]  /*2b50*/  BSSY B0, `(.L_x_43) ;  /* 0x000000a000007945 */ /* 0x000fe60003800000 */
[----:B------:R-:W-:-:S05]  /*2b60*/  FFMA R13, R96, R0, R13 ;  /* 0x00000000600d7223 */ /* 0x000fca000000000d */
[----:B------:R-:W-:Y:S02]  /*2b70*/  F2FP.BF16.F32.PACK_AB R13, RZ, R13 ;  /* 0x0000000dff0d723e */ /* 0x000fe400000010ff */
[----:B------:R-:W-:Y:S02]  /*2b80*/  @P1 LOP3.LUT R88, R88, 0x40, RZ, 0xfc, !PT ;  /* 0x0000004058581812 */ /* 0x000fe400078efcff */
[----:B------:R-:W-:Y:S01]  /*2b90*/  PRMT R4, R13, 0x7610, R4 ;  /* 0x000076100d047816 */ /* 0x000fe20000000004 */
[----:B------:R-:W-:-:S05]  /*2ba0*/  @P0 IMAD.MOV.U32 R13, RZ, RZ, R23 ;  /* 0x000000ffff0d0224 */ /* 0x000fca00078e0017 */
[----:B------:R0:W-:Y:S01]  /*2bb0*/  @P0 STG.E.U16 desc[UR12][R12.64+0x20], R4 ;  /* 0x000020040c000986 */ /* 0x0001e2000c10150c */
[----:B------:R-:W-:-:S13]  /*2bc0*/  ISETP.GT.AND P0, PT, R5, RZ, P1 ;  /* 0x000000ff0500720c */ /* 0x000fda0000f04270 */
[----:B0-----:R-:W-:Y:S05]  /*2bd0*/  @!P0 BRA `(.L_x_44) ;  /* 0x0000000000048947 */ /* 0x001fea0003800000 */
[----:B------:R0:W5:Y:S02]  /*2be0*/  LDG.E.LTC128B.U16 R90, desc[UR12][R152.64+0x22] ;  /* 0x0000220c985a7981 */ /* 0x000164000c1e1520 */
.L_x_44:
[----:B------:R-:W-:Y:S05]  /*2bf0*/  BSYNC B0 ;  /* 0x0000000000007941 */ /* 0x000fea0003800000 */
.L_x_43:
[----:B-----5:R-:W-:Y:S01]  /*2c00*/  IMAD.U32 R13, R90, 0x10000, RZ ;  /* 0x000100005a0d7824 */ /* 0x020fe200078e00ff */
[----:B------:R-:W-:Y:S01]  /*2c10*/  BSSY B0, `(.L_x_45) ;  /* 0x000000c000007945 */ /* 0x000fe20003800000 */
[----:B------:R-:W-:Y:S02]  /*2c20*/  @P0 IMAD.MOV.U32 R12, RZ, RZ, R22 ;  /* 0x000000ffff0c0224 */ /* 0x000fe400078e0016 */
[----:B------:R-:W-:Y:S01]  /*2c30*/  FMUL R4, R13, R2 ;  /* 0x000000020d047220 */ /* 0x000fe20000400000 */
[----:B------:R-:W-:-:S03]  /*2c40*/  @P0 IMAD.MOV.U32 R13, RZ, RZ, R23 ;  /* 0x000000ffff0d0224 */ /* 0x000fc600078e0017 */
[----:B------:R-:W-:-:S05]  /*2c50*/  FFMA R4, R97, R0, R4 ;  /* 0x0000000061047223 */ /* 0x000fca0000000004 */
[----:B------:R-:W-:-:S04]  /*2c60*/  F2FP.BF16.F32.PACK_AB R4, RZ, R4 ;  /* 0x00000004ff04723e */ /* 0x000fc800000010ff */
[----:B------:R-:W-:Y:S02]  /*2c70*/  PRMT R18, R4, 0x7610, R18 ;  /* 0x0000761004127816 */ /* 0x000fe40000000012 */
[----:B------:R-:W-:-:S03]  /*2c80*/  PRMT R4, R90, 0x7610, R4 ;  /* 0x000076105a047816 */ /* 0x000fc60000000004 */
[----:B------:R0:W-:Y:S01]  /*2c90*/  @P0 STG.E.U16 desc[UR12][R12.64+0x22], R18 ;  /* 0x000022120c000986 */ /* 0x0001e2000c10150c */
[----:B------:R-:W-:-:S13]  /*2ca0*/  ISETP.GT.AND P0, PT, R5, 0x8, P3 ;  /* 0x000000080500780c */ /* 0x000fda0001f04270 */
[----:B0-----:R-:W-:Y:S05]  /*2cb0*/  @!P0 BRA `(.L_x_46) ;  /* 0x0000000000048947 */ /* 0x001fea0003800000 */
[----:B------:R0:W5:Y:S02]  /*2cc0*/  LDG.E.LTC128B.U16 R4, desc[UR12][R156.64+0x20] ;  /* 0x0000200c9c047981 */ /* 0x000164000c1e1520 */
.L_x_46:
[----:B------:R-:W-:Y:S05]  /*2cd0*/  BSYNC B0 ;  /* 0x0000000000007941 */ /* 0x000fea0003800000 */
.L_x_45:
[----:B-----5:R-:W-:Y:S01]  /*2ce0*/  IMAD.U32 R13, R4, 0x10000, RZ ;  /* 0x00010000040d7824 */ /* 0x020fe200078e00ff */
[----:B------:R-:W-:Y:S01]  /*2cf0*/  BSSY B0, `(.L_x_47) ;  /* 0x000000b000007945 */ /* 0x000fe20003800000 */
[----:B------:R-:W-:Y:S02]  /*2d00*/  @P0 IMAD.MOV.U32 R12, RZ, RZ, R162 ;  /* 0x000000ffff0c0224 */ /* 0x000fe400078e00a2 */
[----:B------:R-:W-:-:S04]  /*2d10*/  FMUL R13, R13, R2 ;  /* 0x000000020d0d7220 */ /* 0x000fc80000400000 */
[----:B------:R-:W-:-:S05]  /*2d20*/  FFMA R13, R98, R0, R13 ;  /* 0x00000000620d7223 */ /* 0x000fca000000000d */
[----:B------:R-:W-:-:S04]  /*2d30*/  F2FP.BF16.F32.PACK_AB R13, RZ, R13 ;  /* 0x0000000dff0d723e */ /* 0x000fc800000010ff */
[----:B------:R-:W-:Y:S01]  /*2d40*/  PRMT R18, R13, 0x7610, R18 ;  /* 0x000076100d127816 */ /* 0x000fe20000000012 */
[----:B------:R-:W-:-:S05]  /*2d50*/  @P0 IMAD.MOV.U32 R13, RZ, RZ, R163 ;  /* 0x000000ffff0d0224 */ /* 0x000fca00078e00a3 */
[----:B------:R0:W-:Y:S01]  /*2d60*/  @P0 STG.E.U16 desc[UR12][R12.64+0x20], R18 ;  /* 0x000020120c000986 */ /* 0x0001e2000c10150c */
[----:B------:R-:W-:-:S13]  /*2d70*/  ISETP.GT.AND P0, PT, R5, 0x8, P1 ;  /* 0x000000080500780c */ /* 0x000fda0000f04270 */
[----:B0-----:R-:W-:Y:S05]  /*2d80*/  @!P0 BRA `(.L_x_48) ;  /* 0x0000000000048947 */ /* 0x001fea0003800000 */
[----:B------:R0:W5:Y:S02]  /*2d90*/  LDG.E.LTC128B.U16 R4, desc[UR12][R156.64+0x22] ;  /* 0x0000220c9c047981 */ /* 0x000164000c1e1520 */
.L_x_48:
[----:B------:R-:W-:Y:S05]  /*2da0*/  BSYNC B0 ;  /* 0x0000000000007941 */ /* 0x000fea0003800000 */
.L_x_47:
        /* <DEDUP_REMOVED lines=10> */
[----:B------:R-:W-:-:S04]  /*2e50*/  IMAD.WIDE.U32 R12, R91, UR8, R16 ;  /* 0x000000085b0c7c25 */ /* 0x000fc8000f8e0010 */
[----:B------:R-:W-:Y:S02]  /*2e60*/  @P0 IMAD.MOV.U32 R91, RZ, RZ, R163 ;  /* 0x000000ffff5b0224 */ /* 0x000fe400078e00a3 */
[----:B------:R-:W-:-:S03]  /*2e70*/  IMAD.IADD R19, R13, 0x1, R19 ;  /* 0x000000010d137824 */ /* 0x000fc600078e0213 */
[----:B------:R0:W-:Y:S01]  /*2e80*/  @P0 STG.E.U16 desc[UR12][R90.64+0x22], R20 ;  /* 0x000022145a000986 */ /* 0x0001e2000c10150c */
[----:B------:R-:W-:-:S04]  /*2e90*/  LEA R18, P0, R12, UR10, 0x1 ;  /* 0x0000000a0c127c11 */ /* 0x000fc8000f8008ff */
[----:B------:R-:W-:Y:S02]  /*2ea0*/  LEA.HI.X R19, R12, UR11, R19, 0x1, P0 ;  /* 0x0000000b0c137c11 */ /* 0x000fe400080f0c13 */
[----:B------:R-:W-:-:S04]  /*2eb0*/  LEA R12, P0, R10, UR10, 0x1 ;  /* 0x0000000a0a0c7c11 */ /* 0x000fc8000f8008ff */
[----:B------:R-:W-:Y:S02]  /*2ec0*/  LEA.HI.X R13, R10, UR11, R11, 0x1, P0 ;  /* 0x0000000b0a0d7c11 */ /* 0x000fe400080f0c0b */
[----:B------:R-:W-:-:S05]  /*2ed0*/  IADD3 R15, P0, R14, R154, RZ ;  /* 0x0000009a0e0f7210 */ /* 0x000fca0007f1e0ff */
[----:B------:R-:W-:Y:S01]  /*2ee0*/  IMAD.X R16, R161, 0x1, R17, P0 ;  /* 0x00000001a1107824 */ /* 0x000fe200000e0611 */
[----:B------:R-:W-:-:S04]  /*2ef0*/  LEA R14, P0, R15, UR10, 0x1 ;  /* 0x0000000a0f0e7c11 */ /* 0x000fc8000f8008ff */
[----:B------:R-:W-:Y:S02]  /*2f00*/  LEA.HI.X R15, R15, UR11, R16, 0x1, P0 ;  /* 0x0000000b0f0f7c11 */ /* 0x000fe400080f0c10 */
[----:B------:R-:W-:-:S04]  /*2f10*/  LEA R10, P0, R6, UR10, 0x1 ;  /* 0x0000000a060a7c11 */ /* 0x000fc8000f8008ff */
[----:B------:R-:W-:Y:S02]  /*2f20*/  LEA.HI.X R11, R6, UR11, R3, 0x1, P0 ;  /* 0x0000000b060b7c11 */ /* 0x000fe400080f0c03 */
[----:B------:R-:W-:-:S13]  /*2f30*/  ISETP.GT.AND P0, PT, R5, RZ, P2 ;  /* 0x000000ff0500720c */ /* 0x000fda0001704270 */
[----:B0-----:R-:W-:Y:S05]  /*2f40*/  @!P0 BRA `(.L_x_50) ;  /* 0x0000000000048947 */ /* 0x001fea0003800000 */
[----:B------:R0:W5:Y:S02]  /*2f50*/  LDG.E.LTC128B.U16 R4, desc[UR12][R152.64+0x30] ;  /* 0x0000300c98047981 */ /* 0x000164000c1e1520 */
.L_x_50:
[----:B------:R-:W-:Y:S05]  /*2f60*/  BSYNC B0 ;  /* 0x0000000000007941 */ /* 0x000fea0003800000 */
.L_x_49:
[----:B-----5:R-:W-:Y:S01]  /*2f70*/  IMAD.U32 R3, R4, 0x10000, RZ ;  /* 0x0001000004037824 */ /* 0x020fe200078e00ff */
[----:B------:R-:W-:Y:S01]  /*2f80*/  ISETP.GT.AND P1, PT, R7, 0x19, PT ;  /* 0x000000190700780c */ /* 0x000fe20003f24270 */
[----:B------:R-:W-:Y:S01]  /*2f90*/  @P0 IMAD.MOV.U32 R16, RZ, RZ, R22 ;  /* 0x000000ffff100224 */ /* 0x000fe200078e0016 */
[----:B------:R-:W-:Y:S01]  /*2fa0*/  LOP3.LUT R88, R88, 0xfdffffff, RZ, 0xc0, !PT ;  /* 0xfdffffff58587812 */ /* 0x000fe200078ec0ff */
[----:B------:R-:W-:Y:S01]  /*2fb0*/  FMUL R3, R3, R2 ;  /* 0x0000000203037220 */ /* 0x000fe20000400000 */
[----:B------:R-:W-:Y:S01]  /*2fc0*/  @P0 IMAD.MOV.U32 R17, RZ, RZ, R23 ;  /* 0x000000ffff110224 */ /* 0x000fe200078e0017 */
[----:B------:R-:W-:Y:S02]  /*2fd0*/  BSSY B0, `(.L_x_51) ;  /* 0x0000008000007945 */ /* 0x000fe40003800000 */
[----:B------:R-:W-:-:S05]  /*2fe0*/  FFMA R3, R100, R0, R3 ;  /* 0x0000000064037223 */ /* 0x000fca0000000003 */
[----:B------:R-:W-:Y:S02]  /*2ff0*/  F2FP.BF16.F32.PACK_AB R3, RZ, R3 ;  /* 0x00000003ff03723e */ /* 0x000fe400000010ff */
[----:B------:R-:W-:-:S03]  /*3000*/  @P1 LOP3.LUT R88, R88, 0x2000000, RZ, 0xfc, !PT ;  /* 0x0200000058581812 */ /* 0x000fc600078efcff */
[----:B------:R0:W-:Y:S01]  /*3010*/  @P0 STG.E.U16 desc[UR12][R16.64+0x30], R3 ;  /* 0x0000300310000986 */ /* 0x0001e2000c10150c */
[----:B------:R-:W-:-:S13]  /*3020*/  ISETP.GT.AND P0, PT, R5, RZ, P1 ;  /* 0x000000ff0500720c */ /* 0x000fda0000f04270 */
[----:B0-----:R-:W-:Y:S05]  /*3030*/  @!P0 BRA `(.L_x_52) ;  /* 0x0000000000048947 */ /* 0x001fea0003800000 */
[----:B------:R0:W5:Y:S02]  /*3040*/  LDG.E.LTC128B.U16 R4, desc[UR12][R152.64+0x32] ;  /* 0x0000320c98047981 */ /* 0x000164000c1e1520 */
.L_x_52:
[----:B------:R-:W-:Y:S05]  /*3050*/  BSYNC B0 ;  /* 0x0000000000007941 */ /* 0x000fea0003800000 */
.L_x_51:
[----:B-----5:R-:W-:Y:S01]  /*3060*/  IMAD.U32 R3, R4, 0x10000, RZ ;  /* 0x0001000004037824 */ /* 0x020fe200078e00ff */
[----:B------:R-:W-:Y:S01]  /*3070*/  BSSY B0, `(.L_x_53) ;  /* 0x000000a000007945 */ /* 0x000fe20003800000 */
[----:B------:R-:W-:Y:S02]  /*3080*/  @P0 IMAD.MOV.U32 R16, RZ, RZ, R22 ;  /* 0x000000ffff100224 */ /* 0x000fe400078e0016 */
[----:B------:R-:W-:Y:S01]  /*3090*/  FMUL R6, R3, R2 ;  /* 0x0000000203067220 */ /* 0x000fe20000400000 */
[----:B------:R-:W-:-:S03]  /*30a0*/  @P0 IMAD.MOV.U32 R17, RZ, RZ, R23 ;  /* 0x000000ffff110224 */ /* 0x000fc600078e0017 */
[----:B------:R-:W-:-:S05]  /*30b0*/  FFMA R6, R101, R0, R6 ;  /* 0x0000000065067223 */ /* 0x000fca0000000006 */
[----:B------:R-:W-:-:S05]  /*30c0*/  F2FP.BF16.F32.PACK_AB R6, RZ, R6 ;  /* 0x00000006ff06723e */ /* 0x000fca00000010ff */
[----:B------:R0:W-:Y:S01]  /*30d0*/  @P0 STG.E.U16 desc[UR12][R16.64+0x32], R6 ;  /* 0x0000320610000986 */ /* 0x0001e2000c10150c */
[----:B------:R-:W-:-:S13]  /*30e0*/  ISETP.GT.AND P0, PT, R5, 0x8, P2 ;  /* 0x000000080500780c */ /* 0x000fda0001704270 */
[----:B0-----:R-:W-:Y:S05]  /*30f0*/  @!P0 BRA `(.L_x_54) ;  /* 0x0000000000048947 */ /* 0x001fea0003800000 */
[----:B------:R0:W5:Y:S02]  /*3100*/  LDG.E.LTC128B.U16 R4, desc[UR12][R156.64+0x30] ;  /* 0x0000300c9c047981 */ /* 0x000164000c1e1520 */
.L_x_54:
[----:B------:R-:W-:Y:S05]  /*3110*/  BSYNC B0 ;  /* 0x0000000000007941 */ /* 0x000fea0003800000 */
.L_x_53:
        /* <DEDUP_REMOVED lines=11> */
.L_x_56:
[----:B------:R-:W-:Y:S05]  /*31d0*/  BSYNC B0 ;  /* 0x0000000000007941 */ /* 0x000fea0003800000 */
.L_x_55:
        /* <DEDUP_REMOVED lines=14> */
.L_x_58:
[----:B------:R-:W-:Y:S05]  /*32c0*/  BSYNC B0 ;  /* 0x0000000000007941 */ /* 0x000fea0003800000 */
.L_x_57:
        /* <DEDUP_REMOVED lines=14> */
.L_x_60:
[----:B------:R-:W-:Y:S05]  /*33b0*/  BSYNC B0 ;  /* 0x0000000000007941 */ /* 0x000fea0003800000 */
.L_x_59:
        /* <DEDUP_REMOVED lines=11> */
.L_x_62:
[----:B------:R-:W-:Y:S05]  /*3470*/  BSYNC B0 ;  /* 0x0000000000007941 */ /* 0x000fea0003800000 */
.L_x_61:
        /* <DEDUP_REMOVED lines=11> */
.L_x_64:
[----:B------:R-:W-:Y:S05]  /*3530*/  BSYNC B0 ;  /* 0x0000000000007941 */ /* 0x000fea0003800000 */
.L_x_63:
        /* <DEDUP_REMOVED lines=14> */
.L_x_66:
[----:B------:R-:W-:Y:S05]  /*3620*/  BSYNC B0 ;  /* 0x0000000000007941 */ /* 0x000fea0003800000 */
.L_x_65:
        /* <DEDUP_REMOVED lines=14> */
.L_x_68:
[----:B------:R-:W-:Y:S05]  /*3710*/  BSYNC B0 ;  /* 0x0000000000007941 */ /* 0x000fea0003800000 */
.L_x_67:
        /* <DEDUP_REMOVED lines=11> */
.L_x_70:
[----:B------:R-:W-:Y:S05]  /*37d0*/  BSYNC B0 ;  /* 0x0000000000007941 */ /* 0x000fea0003800000 */
.L_x_69:
        /* <DEDUP_REMOVED lines=11> */
.L_x_72:
[----:B------:R-:W-:Y:S05]  /*3890*/  BSYNC B0 ;  /* 0x0000000000007941 */ /* 0x000fea0003800000 */
.L_x_71:
        /* <DEDUP_REMOVED lines=14> */
.L_x_74:
[----:B------:R-:W-:Y:S05]  /*3980*/  BSYNC B0 ;  /* 0x0000000000007941 */ /* 0x000fea0003800000 */
.L_x_73:
        /* <DEDUP_REMOVED lines=14> */
.L_x_76:
[----:B------:R-:W-:Y:S05]  /*3a70*/  BSYNC B0 ;  /* 0x0000000000007941 */ /* 0x000fea0003800000 */
.L_x_75:
        /* <DEDUP_REMOVED lines=11> */
.L_x_78:
[----:B------:R-:W-:Y:S05]  /*3b30*/  BSYNC B0 ;  /* 0x0000000000007941 */ /* 0x000fea0003800000 */
.L_x_77:
        /* <DEDUP_REMOVED lines=11> */
.L_x_80:
[----:B------:R-:W-:Y:S05]  /*3bf0*/  BSYNC B0 ;  /* 0x0000000000007941 */ /* 0x000fea0003800000 */
.L_x_79:
        /* <DEDUP_REMOVED lines=14> */
.L_x_82:
[----:B------:R-:W-:Y:S05]  /*3ce0*/  BSYNC B0 ;  /* 0x0000000000007941 */ /* 0x000fea0003800000 */
.L_x_81:
        /* <DEDUP_REMOVED lines=14> */
.L_x_84:
[----:B------:R-:W-:Y:S05]  /*3dd0*/  BSYNC B0 ;  /* 0x0000000000007941 */ /* 0x000fea0003800000 */
.L_x_83:
        /* <DEDUP_REMOVED lines=11> */
.L_x_86:
[----:B------:R-:W-:Y:S05]  /*3e90*/  BSYNC B0 ;  /* 0x0000000000007941 */ /* 0x000fea0003800000 */
.L_x_85:
        /* <DEDUP_REMOVED lines=11> */
.L_x_88:
[----:B------:R-:W-:Y:S05]  /*3f50*/  BSYNC B0 ;  /* 0x0000000000007941 */ /* 0x000fea0003800000 */
.L_x_87:
        /* <DEDUP_REMOVED lines=14> */
.L_x_90:
[----:B------:R-:W-:Y:S05]  /*4040*/  BSYNC B0 ;  /* 0x0000000000007941 */ /* 0x000fea0003800000 */
.L_x_89:
        /* <DEDUP_REMOVED lines=14> */
.L_x_92:
[----:B------:R-:W-:Y:S05]  /*4130*/  BSYNC B0 ;  /* 0x0000000000007941 */ /* 0x000fea0003800000 */
.L_x_91:
        /* <DEDUP_REMOVED lines=11> */
.L_x_94:
[----:B------:R-:W-:Y:S05]  /*41f0*/  BSYNC B0 ;  /* 0x0000000000007941 */ /* 0x000fea0003800000 */
.L_x_93:
        /* <DEDUP_REMOVED lines=11> */
.L_x_96:
[----:B------:R-:W-:Y:S05]  /*42b0*/  BSYNC B0 ;  /* 0x0000000000007941 */ /* 0x000fea0003800000 */
.L_x_95:
        /* <DEDUP_REMOVED lines=14> */
.L_x_98:
[----:B------:R-:W-:Y:S05]  /*43a0*/  BSYNC B0 ;  /* 0x0000000000007941 */ /* 0x000fea0003800000 */
.L_x_97:
        /* <DEDUP_REMOVED lines=14> */
.L_x_100:
[----:B------:R-:W-:Y:S05]  /*4490*/  BSYNC B0 ;  /* 0x0000000000007941 */ /* 0x000fea0003800000 */
.L_x_99:
        /* <DEDUP_REMOVED lines=11> */
.L_x_102:
[----:B------:R-:W-:Y:S05]  /*4550*/  BSYNC B0 ;  /* 0x0000000000007941 */ /* 0x000fea0003800000 */
.L_x_101:
        /* <DEDUP_REMOVED lines=11> */
.L_x_104:
[----:B------:R-:W-:Y:S05]  /*4610*/  BSYNC B0 ;  /* 0x0000000000007941 */ /* 0x000fea0003800000 */
.L_x_103:
        /* <DEDUP_REMOVED lines=14> */
.L_x_106:
[----:B------:R-:W-:Y:S05]  /*4700*/  BSYNC B0 ;  /* 0x0000000000007941 */ /* 0x000fea0003800000 */
.L_x_105:
        /* <DEDUP_REMOVED lines=14> */
.L_x_108:
[----:B------:R-:W-:Y:S05]  /*47f0*/  BSYNC B0 ;  /* 0x0000000000007941 */ /* 0x000fea0003800000 */
.L_x_107:
        /* <DEDUP_REMOVED lines=11> */
.L_x_110:
[----:B------:R-:W-:Y:S05]  /*48b0*/  BSYNC B0 ;  /* 0x0000000000007941 */ /* 0x000fea0003800000 */
.L_x_109:
        /* <DEDUP_REMOVED lines=11> */
.L_x_112:
[----:B------:R-:W-:Y:S05]  /*4970*/  BSYNC B0 ;  /* 0x0000000000007941 */ /* 0x000fea0003800000 */
.L_x_111:
        /* <DEDUP_REMOVED lines=14> */
.L_x_114:
[----:B------:R-:W-:Y:S05]  /*4a60*/  BSYNC B0 ;  /* 0x0000000000007941 */ /* 0x000fea0003800000 */
.L_x_113:
        /* <DEDUP_REMOVED lines=14> */
.L_x_116:
[----:B------:R-:W-:Y:S05]  /*4b50*/  BSYNC B0 ;  /* 0x0000000000007941 */ /* 0x000fea0003800000 */
.L_x_115:
        /* <DEDUP_REMOVED lines=11> */
.L_x_118:
[----:B------:R-:W-:Y:S05]  /*4c10*/  BSYNC B0 ;  /* 0x0000000000007941 */ /* 0x000fea0003800000 */
.L_x_117:
        /* <DEDUP_REMOVED lines=11> */
.L_x_120:
[----:B------:R-:W-:Y:S05]  /*4cd0*/  BSYNC B0 ;  /* 0x0000000000007941 */ /* 0x000fea0003800000 */
.L_x_119:
        /* <DEDUP_REMOVED lines=14> */
.L_x_122:
[----:B------:R-:W-:Y:S05]  /*4dc0*/  BSYNC B0 ;  /* 0x0000000000007941 */ /* 0x000fea0003800000 */
.L_x_121:
        /* <DEDUP_REMOVED lines=14> */
.L_x_124:
[----:B------:R-:W-:Y:S05]  /*4eb0*/  BSYNC B0 ;  /* 0x0000000000007941 */ /* 0x000fea0003800000 */
.L_x_123:
        /* <DEDUP_REMOVED lines=11> */
.L_x_126:
[----:B------:R-:W-:Y:S05]  /*4f70*/  BSYNC B0 ;  /* 0x0000000000007941 */ /* 0x000fea0003800000 */
.L_x_125:
        /* <DEDUP_REMOVED lines=11> */
.L_x_128:
[----:B------:R-:W-:Y:S05]  /*5030*/  BSYNC B0 ;  /* 0x0000000000007941 */ /* 0x000fea0003800000 */
.L_x_127:
        /* <DEDUP_REMOVED lines=14> */
.L_x_130:
[----:B------:R-:W-:Y:S05]  /*5120*/  BSYNC B0 ;  /* 0x0000000000007941 */ /* 0x000fea0003800000 */
.L_x_129:
        /* <DEDUP_REMOVED lines=14> */
.L_x_132:
[----:B------:R-:W-:Y:S05]  /*5210*/  BSYNC B0 ;  /* 0x0000000000007941 */ /* 0x000fea0003800000 */
.L_x_131:
        /* <DEDUP_REMOVED lines=11> */
.L_x_134:
[----:B------:R-:W-:Y:S05]  /*52d0*/  BSYNC B0 ;  /* 0x0000000000007941 */ /* 0x000fea0003800000 */
.L_x_133:
        /* <DEDUP_REMOVED lines=11> */
.L_x_136:
[----:B------:R-:W-:Y:S05]  /*5390*/  BSYNC B0 ;  /* 0x0000000000007941 */ /* 0x000fea0003800000 */
.L_x_135:
[----:B-----5:R-:W-:Y:S01]  /*53a0*/  IMAD.U32 R3, R4, 0x10000, RZ ;  /* 0x0001000004037824 */ /* 0x020fe200078e00ff */
[----:B------:R-:W-:Y:S01]  /*53b0*/  ISETP.GT.AND P3, PT, R7, 0x70, PT ;  /* 0x000000700700780c */ /* 0x000fe20003f64270 */
[----:B------:R-:W-:Y:S01]  /*53c0*/  @P0 IMAD.MOV.U32 R16, RZ, RZ, R162 ;  /* 0x000000ffff100224 */ /* 0x000fe200078e00a2 */
[----:B------:R-:W-:Y:S01]  /*53d0*/  BSSY B0, `(.L_x_137) ;  /* 0x0000009000007945 */ /* 0x000fe20003800000 */
[----:B------:R-:W-:Y:S01]  /*53e0*/  FMUL R6, R3, R2 ;  /* 0x0000000203067220 */ /* 0x000fe20000400000 */
[----:B------:R-:W-:-:S03]  /*53f0*/  @P0 IMAD.MOV.U32 R17, RZ, RZ, R163 ;  /* 0x000000ffff110224 */ /* 0x000fc600078e00a3 */
[----:B------:R-:W-:-:S05]  /*5400*/  FFMA R6, R143, R0, R6 ;  /* 0x000000008f067223 */ /* 0x000fca0000000006 */
[----:B------:R-:W-:-:S05]  /*5410*/  F2FP.BF16.F32.PACK_AB R6, RZ, R6 ;  /* 0x00000006ff06723e */ /* 0x000fca00000010ff */
[----:B------:R0:W-:Y:S01]  /*5420*/  @P0 STG.E.U16 desc[UR12][R16.64+0xd2], R6 ;  /* 0x0000d20610000986 */ /* 0x0001e2000c10150c */
[----:B------:R-:W-:-:S13]  /*5430*/  ISETP.GT.AND P0, PT, R5, RZ, P3 ;  /* 0x000000ff0500720c */ /* 0x000fda0001f04270 */
[----:B0-----:R-:W-:Y:S05]  /*5440*/  @!P0 BRA `(.L_x_138) ;  /* 0x0000000000048947 */ /* 0x001fea0003800000 */
[----:B------:R0:W5:Y:S02]  /*5450*/  LDG.E.LTC128B.U16 R4, desc[UR12][R152.64+0xe0] ;  /* 0x0000e00c98047981 */ /* 0x000164000c1e1520 */
.L_x_138:
[----:B------:R-:W-:Y:S05]  /*5460*/  BSYNC B0 ;  /* 0x0000000000007941 */ /* 0x000fea0003800000 */
.L_x_137:
        /* <DEDUP_REMOVED lines=12> */
.L_x_140:
[----:B------:R-:W-:Y:S05]  /*5530*/  BSYNC B0 ;  /* 0x0000000000007941 */ /* 0x000fea0003800000 */
.L_x_139:
        /* <DEDUP_REMOVED lines=11> */
.L_x_142:
[----:B------:R-:W-:Y:S05]  /*55f0*/  BSYNC B0 ;  /* 0x0000000000007941 */ /* 0x000fea0003800000 */
.L_x_141:
        /* <DEDUP_REMOVED lines=11> */
.L_x_144:
[----:B------:R-:W-:Y:S05]  /*56b0*/  BSYNC B0 ;  /* 0x0000000000007941 */ /* 0x000fea0003800000 */
.L_x_143:
        /* <DEDUP_REMOVED lines=12> */
.L_x_146:
[----:B------:R-:W-:Y:S05]  /*5780*/  BSYNC B0 ;  /* 0x0000000000007941 */ /* 0x000fea0003800000 */
.L_x_145:
[----:B-----5:R-:W-:Y:S01]  /*5790*/  IMAD.U32 R3, R4, 0x10000, RZ ;  /* 0x0001000004037824 */ /* 0x020fe200078e00ff */
[----:B------:R-:W-:Y:S03]  /*57a0*/  BSSY B0, `(.L_x_147) ;  /* 0x000000b000007945 */ /* 0x000fe60003800000 */
[----:B------:R-:W-:-:S04]  /*57b0*/  FMUL R3, R3, R2 ;  /* 0x0000000203037220 */ /* 0x000fc80000400000 */
[----:B------:R-:W-:-:S05]  /*57c0*/  FFMA R3, R148, R0, R3 ;  /* 0x0000000094037223 */ /* 0x000fca0000000003 */
[----:B------:R-:W-:-:S05]  /*57d0*/  F2FP.BF16.F32.PACK_AB R3, RZ, R3 ;  /* 0x00000003ff03723e */ /* 0x000fca00000010ff */
[----:B------:R0:W-:Y:S01]  /*57e0*/  @P0 STG.E.U16 desc[UR12][R22.64+0xf0], R3 ;  /* 0x0000f00316000986 */ /* 0x0001e2000c10150c */
[----:B------:R-:W-:-:S05]  /*57f0*/  IADD3 R16, P0, R21, R22, RZ ;  /* 0x0000001615107210 */ /* 0x000fca0007f1e0ff */
[----:B------:R-:W-:Y:S01]  /*5800*/  IMAD.X R17, R93, 0x1, R23, P0 ;  /* 0x000000015d117824 */ /* 0x000fe200000e0617 */
[----:B------:R-:W-:-:S04]  /*5810*/  ISETP.GT.AND P0, PT, R7, 0x79, PT ;  /* 0x000000790700780c */ /* 0x000fc80003f04270 */
[----:B------:R-:W-:-:S13]  /*5820*/  ISETP.GT.AND P4, PT, R5, RZ, P0 ;  /* 0x000000ff0500720c */ /* 0x000fda0000784270 */
[----:B0-----:R-:W-:Y:S05]  /*5830*/  @!P4 BRA `(.L_x_148) ;  /* 0x000000000004c947 */ /* 0x001fea0003800000 */
[----:B------:R0:W5:Y:S02]  /*5840*/  LDG.E.LTC128B.U16 R4, desc[UR12][R152.64+0xf2] ;  /* 0x0000f20c98047981 */ /* 0x000164000c1e1520 */
.L_x_148:
[----:B------:R-:W-:Y:S05]  /*5850*/  BSYNC B0 ;  /* 0x0000000000007941 */ /* 0x000fea0003800000 */
.L_x_147:
[----:B-----5:R-:W-:Y:S01]  /*5860*/  IMAD.U32 R3, R4, 0x10000, RZ ;  /* 0x0001000004037824 */ /* 0x020fe200078e00ff */
[----:B------:R-:W-:Y:S03]  /*5870*/  BSSY B0, `(.L_x_149) ;  /* 0x0000008000007945 */ /* 0x000fe60003800000 */
[----:B------:R-:W-:-:S04]  /*5880*/  FMUL R6, R3, R2 ;  /* 0x0000000203067220 */ /* 0x000fc80000400000 */
[----:B------:R-:W-:-:S05]  /*5890*/  FFMA R6, R149, R0, R6 ;  /* 0x0000000095067223 */ /* 0x000fca0000000006 */
[----:B------:R-:W-:-:S05]  /*58a0*/  F2FP.BF16.F32.PACK_AB R6, RZ, R6 ;  /* 0x00000006ff06723e */ /* 0x000fca00000010ff */
[----:B------:R0:W-:Y:S01]  /*58b0*/  @P4 STG.E.U16 desc[UR12][R22.64+0xf2], R6 ;  /* 0x0000f20616004986 */ /* 0x0001e2000c10150c */
[----:B------:R-:W-:-:S13]  /*58c0*/  ISETP.GT.AND P4, PT, R5, 0x8, P1 ;  /* 0x000000080500780c */ /* 0x000fda0000f84270 */
[----:B0-----:R-:W-:Y:S05]  /*58d0*/  @!P4 BRA `(.L_x_150) ;  /* 0x000000000004c947 */ /* 0x001fea0003800000 */
[----:B------:R0:W5:Y:S02]  /*58e0*/  LDG.E.LTC128B.U16 R4, desc[UR12][R156.64+0xf0] ;  /* 0x0000f00c9c047981 */ /* 0x000164000c1e1520 */
.L_x_150:
[----:B------:R-:W-:Y:S05]  /*58f0*/  BSYNC B0 ;  /* 0x0000000000007941 */ /* 0x000fea0003800000 */
.L_x_149:
        /* <DEDUP_REMOVED lines=11> */
.L_x_152:
[----:B------:R-:W-:Y:S05]  /*59b0*/  BSYNC B0 ;  /* 0x0000000000007941 */ /* 0x000fea0003800000 */
.L_x_151:
[----:B-----5:R-:W-:-:S04]  /*59c0*/  IMAD.U32 R3, R4, 0x10000, RZ ;  /* 0x0001000004037824 */ /* 0x020fc800078e00ff */
[----:B------:R-:W-:-:S04]  /*59d0*/  FMUL R6, R3, R2 ;  /* 0x0000000203067220 */ /* 0x000fc80000400000 */
[----:B------:R-:W-:-:S05]  /*59e0*/  FFMA R6, R151, R0, R6 ;  /* 0x0000000097067223 */ /* 0x000fca0000000006 */
[----:B------:R-:W-:-:S05]  /*59f0*/  F2FP.BF16.F32.PACK_AB R6, RZ, R6 ;  /* 0x00000006ff06723e */ /* 0x000fca00000010ff */
[----:B------:R0:W-:Y:S01]  /*5a00*/  @P4 STG.E.U16 desc[UR12][R162.64+0xf2], R6 ;  /* 0x0000f206a2004986 */ /* 0x0001e2000c10150c */
[----:B------:R-:W-:-:S13]  /*5a10*/  ISETP.GT.AND P4, PT, R5, 0x40, P5 ;  /* 0x000000400500780c */ /* 0x000fda0002f84270 */
[----:B------:R-:W2:Y:S01]  /*5a20*/  @P4 LDG.E.LTC128B.U16 R4, desc[UR12][R18.64] ;  /* 0x0000000c12044981 */ /* 0x000ea2000c1e1520 */
[----:B------:R-:W-:Y:S01]  /*5a30*/  BSSY B0, `(.L_x_153) ;  /* 0x000000a000007945 */ /* 0x000fe20003800000 */
[----:B--2---:R-:W-:-:S04]  /*5a40*/  IMAD.U32 R3, R4, 0x10000, RZ ;  /* 0x0001000004037824 */ /* 0x004fc800078e00ff */
[----:B------:R-:W-:-:S04]  /*5a50*/  FMUL R3, R3, R2 ;  /* 0x0000000203037220 */ /* 0x000fc80000400000 */
[----:B------:R-:W-:-:S05]  /*5a60*/  FFMA R3, R24, R0, R3 ;  /* 0x0000000018037223 */ /* 0x000fca0000000003 */
[----:B------:R-:W-:-:S05]  /*5a70*/  F2FP.BF16.F32.PACK_AB R3, RZ, R3 ;  /* 0x00000003ff03723e */ /* 0x000fca00000010ff */
[----:B------:R0:W-:Y:S01]  /*5a80*/  @P4 STG.E.U16 desc[UR12][R16.64], R3 ;  /* 0x0000000310004986 */ /* 0x0001e2000c10150c */
[----:B------:R-:W-:-:S04]  /*5a90*/  LOP3.LUT P4, RZ, R88, 0x2, RZ, 0xc0, !PT ;  /* 0x0000000258ff7812 */ /* 0x000fc8000788c0ff */
[----:B------:R-:W-:-:S13]  /*5aa0*/  ISETP.GT.AND P4, PT, R5, 0x40, P4 ;  /* 0x000000400500780c */ /* 0x000fda0002784270 */
[----:B0-----:R-:W-:Y:S05]  /*5ab0*/  @!P4 BRA `(.L_x_154) ;  /* 0x000000000004c947 */ /* 0x001fea0003800000 */
[----:B------:R0:W5:Y:S02]  /*5ac0*/  LDG.E.LTC128B.U16 R4, desc[UR12][R12.64+0x2] ;  /* 0x0000020c0c047981 */ /* 0x000164000c1e1520 */
.L_x_154:
[----:B------:R-:W-:Y:S05]  /*5ad0*/  BSYNC B0 ;  /* 0x0000000000007941 */ /* 0x000fea0003800000 */
.L_x_153:
[----:B-----5:R-:W-:Y:S01]  /*5ae0*/  IMAD.U32 R3, R4, 0x10000, RZ ;  /* 0x0001000004037824 */ /* 0x020fe200078e00ff */
[----:B------:R-:W-:Y:S01]  /*5af0*/  ISETP.GT.AND P5, PT, R5, 0x48, P5 ;  /* 0x000000480500780c */ /* 0x000fe20002fa4270 */
[----:B------:R-:W-:Y:S02]  /*5b00*/  BSSY B0, `(.L_x_155) ;  /* 0x000000a000007945 */ /* 0x000fe40003800000 */
[----:B------:R-:W-:-:S04]  /*5b10*/  FMUL R6, R3, R2 ;  /* 0x0000000203067220 */ /* 0x000fc80000400000 */
[----:B------:R-:W-:-:S05]  /*5b20*/  FFMA R6, R25, R0, R6 ;  /* 0x0000000019067223 */ /* 0x000fca0000000006 */
[----:B------:R-:W-:-:S04]  /*5b30*/  F2FP.BF16.F32.PACK_AB R6, RZ, R6 ;  /* 0x00000006ff06723e */ /* 0x000fc800000010ff */
[----:B------:R-:W-:-:S05]  /*5b40*/  PRMT R3, R6, 0x7610, R3 ;  /* 0x0000761006037816 */ /* 0x000fca0000000003 */
[----:B------:R2:W-:Y:S01]  /*5b50*/  @P4 STG.E.U16 desc[UR12][R16.64+0x2], R3 ;  /* 0x0000020310004986 */ /* 0x0005e2000c10150c */
[----:B------:R-:W-:-:S05]  /*5b60*/  IADD3 R6, P4, R16, R89, RZ ;  /* 0x0000005910067210 */ /* 0x000fca0007f9e0ff */
[----:B------:R-:W-:Y:S01]  /*5b70*/  IMAD.X R7, R17, 0x1, R159, P4 ;  /* 0x0000000111077824 */ /* 0x000fe200020e069f */
[----:B------:R-:W-:Y:S07]  /*5b80*/  @!P5 BRA `(.L_x_156) ;  /* 0x000000000004d947 */ /* 0x000fee0003800000 */
[----:B------:R0:W5:Y:S02]  /*5b90*/  LDG.E.LTC128B.U16 R4, desc[UR12][R14.64] ;  /* 0x0000000c0e047981 */ /* 0x000164000c1e1520 */
.L_x_156:
[----:B------:R-:W-:Y:S05]  /*5ba0*/  BSYNC B0 ;  /* 0x0000000000007941 */ /* 0x000fea0003800000 */
.L_x_155:
[----:B--2--5:R-:W-:Y:S01]  /*5bb0*/  IMAD.U32 R3, R4, 0x10000, RZ ;  /* 0x0001000004037824 */ /* 0x024fe200078e00ff */
[----:B0-----:R-:W-:Y:S01]  /*5bc0*/  IADD3 R14, P4, R89, R16, RZ ;  /* 0x00000010590e7210 */ /* 0x001fe20007f9e0ff */
[----:B------:R-:W-:Y:S02]  /*5bd0*/  BSSY B0, `(.L_x_157) ;  /* 0x000000a000007945 */ /* 0x000fe40003800000 */
[----:B------:R-:W-:Y:S02]  /*5be0*/  FMUL R3, R3, R2 ;  /* 0x0000000203037220 */ /* 0x000fe40000400000 */
[----:B------:R-:W-:Y:S02]  /*5bf0*/  IMAD.X R15, R159, 0x1, R17, P4 ;  /* 0x000000019f0f7824 */ /* 0x000fe400020e0611 */
[----:B------:R-:W-:-:S05]  /*5c00*/  FFMA R3, R26, R0, R3 ;  /* 0x000000001a037223 */ /* 0x000fca0000000003 */
[----:B------:R-:W-:-:S05]  /*5c10*/  F2FP.BF16.F32.PACK_AB R3, RZ, R3 ;  /* 0x00000003ff03723e */ /* 0x000fca00000010ff */
[----:B------:R0:W-:Y:S01]  /*5c20*/  @P5 STG.E.U16 desc[UR12][R6.64], R3 ;  /* 0x0000000306005986 */ /* 0x0001e2000c10150c */
[----:B------:R-:W-:-:S04]  /*5c30*/  LOP3.LUT P5, RZ, R88, 0x2, RZ, 0xc0, !PT ;  /* 0x0000000258ff7812 */ /* 0x000fc800078ac0ff */
[----:B------:R-:W-:-:S13]  /*5c40*/  ISETP.GT.AND P4, PT, R5, 0x48, P5 ;  /* 0x000000480500780c */ /* 0x000fda0002f84270 */
[----:B0-----:R-:W-:Y:S05]  /*5c50*/  @!P4 BRA `(.L_x_158) ;  /* 0x000000000004c947 */ /* 0x001fea0003800000 */
[----:B------:R0:W5:Y:S02]  /*5c60*/  LDG.E.LTC128B.U16 R4, desc[UR12][R10.64+0x2] ;  /* 0x0000020c0a047981 */ /* 0x000164000c1e1520 */
.L_x_158:
[----:B------:R-:W-:Y:S05]  /*5c70*/  BSYNC B0 ;  /* 0x0000000000007941 */ /* 0x000fea0003800000 */
.L_x_157:
[----:B-----5:R-:W-:Y:S01]  /*5c80*/  IMAD.U32 R3, R4, 0x10000, RZ ;  /* 0x0001000004037824 */ /* 0x020fe200078e00ff */
[----:B------:R-:W-:Y:S01]  /*5c90*/  LOP3.LUT P5, RZ, R88, 0x4, RZ, 0xc0, !PT ;  /* 0x0000000458ff7812 */ /* 0x000fe200078ac0ff */
[----:B------:R-:W-:Y:S02]  /*5ca0*/  BSSY B0, `(.L_x_159) ;  /* 0x0000008000007945 */ /* 0x000fe40003800000 */
[----:B------:R-:W-:-:S04]  /*5cb0*/  FMUL R18, R3, R2 ;  /* 0x0000000203127220 */ /* 0x000fc80000400000 */
[----:B------:R-:W-:-:S05]  /*5cc0*/  FFMA R18, R27, R0, R18 ;  /* 0x000000001b127223 */ /* 0x000fca0000000012 */
[----:B------:R-:W-:-:S05]  /*5cd0*/  F2FP.BF16.F32.PACK_AB R18, RZ, R18 ;  /* 0x00000012ff12723e */ /* 0x000fca00000010ff */
[----:B------:R2:W-:Y:S01]  /*5ce0*/  @P4 STG.E.U16 desc[UR12][R6.64+0x2], R18 ;  /* 0x0000021206004986 */ /* 0x0005e2000c10150c */
[----:B------:R-:W-:-:S13]  /*5cf0*/  ISETP.GT.AND P4, PT, R5, 0x40, P5 ;  /* 0x000000400500780c */ /* 0x000fda0002f84270 */
[----:B--2---:R-:W-:Y:S05]  /*5d00*/  @!P4 BRA `(.L_x_160) ;  /* 0x000000000004c947 */ /* 0x004fea0003800000 */
[----:B------:R2:W5:Y:S02]  /*5d10*/  LDG.E.LTC128B.U16 R4, desc[UR12][R12.64+0x10] ;  /* 0x0000100c0c047981 */ /* 0x000564000c1e1520 */
.L_x_160:
[----:B------:R-:W-:Y:S05]  /*5d20*/  BSYNC B0 ;  /* 0x0000000000007941 */ /* 0x000fea0003800000 */
.L_x_159:
        /* <DEDUP_REMOVED lines=8> */
[----:B0-----:R-:W-:Y:S05]  /*5db0*/  @!P4 BRA `(.L_x_162) ;  /* 0x000000000004c947 */ /* 0x001fea0003800000 */
[----:B------:R0:W5:Y:S02]  /*5dc0*/  LDG.E.LTC128B.U16 R4, desc[UR12][R12.64+0x12] ;  /* 0x0000120c0c047981 */ /* 0x000164000c1e1520 */
.L_x_162:
[----:B------:R-:W-:Y:S05]  /*5dd0*/  BSYNC B0 ;  /* 0x0000000000007941 */ /* 0x000fea0003800000 */
.L_x_161:
[----:B-----5:R-:W-:Y:S01]  /*5de0*/  IMAD.U32 R3, R4, 0x10000, RZ ;  /* 0x0001000004037824 */ /* 0x020fe200078e00ff */
[----:B------:R-:W-:Y:S03]  /*5df0*/  BSSY B0, `(.L_x_163) ;  /* 0x0000009000007945 */ /* 0x000fe60003800000 */
        /* <DEDUP_REMOVED lines=8> */
.L_x_164:
[----:B------:R-:W-:Y:S05]  /*5e80*/  BSYNC B0 ;  /* 0x0000000000007941 */ /* 0x000fea0003800000 */
.L_x_163:
        /* <DEDUP_REMOVED lines=9> */
.L_x_166:
[----:B------:R-:W-:Y:S05]  /*5f20*/  BSYNC B0 ;  /* 0x0000000000007941 */ /* 0x000fea0003800000 */
.L_x_165:
        /* <DEDUP_REMOVED lines=10> */
.L_x_168:
[----:B------:R-:W-:Y:S05]  /*5fd0*/  BSYNC B0 ;  /* 0x0000000000007941 */ /* 0x000fea0003800000 */
.L_x_167:
        /* <DEDUP_REMOVED lines=10> */
.L_x_170:
[----:B------:R-:W-:Y:S05]  /*6080*/  BSYNC B0 ;  /* 0x0000000000007941 */ /* 0x000fea0003800000 */
.L_x_169:
        /* <DEDUP_REMOVED lines=10> */
.L_x_172:
[----:B------:R-:W-:Y:S05]  /*6130*/  BSYNC B0 ;  /* 0x0000000000007941 */ /* 0x000fea0003800000 */
.L_x_171:
        /* <DEDUP_REMOVED lines=11> */
.L_x_174:
[----:B------:R-:W-:Y:S05]  /*61f0*/  BSYNC B0 ;  /* 0x0000000000007941 */ /* 0x000fea0003800000 */
.L_x_173:
[----:B-----5:R-:W-:Y:S01]  /*6200*/  IMAD.U32 R3, R4, 0x10000, RZ ;  /* 0x0001000004037824 */ /* 0x020fe200078e00ff */
[----:B------:R-:W-:Y:S01]  /*6210*/  LOP3.LUT P5, RZ, R88, 0x4000000, RZ, 0xc0, !PT ;  /* 0x0400000058ff7812 */ /* 0x000fe200078ac0ff */
[----:B------:R-:W-:Y:S01]  /*6220*/  @P4 IMAD.MOV.U32 R7, RZ, RZ, R9 ;  /* 0x000000ffff074224 */ /* 0x000fe200078e0009 */
[----:B------:R-:W-:Y:S01]  /*6230*/  BSSY B0, `(.L_x_175) ;  /* 0x000000a000007945 */ /* 0x000fe20003800000 */
        /* <DEDUP_REMOVED lines=9> */
.L_x_176:
[----:B------:R-:W-:Y:S05]  /*62d0*/  BSYNC B0 ;  /* 0x0000000000007941 */ /* 0x000fea0003800000 */
.L_x_175:
        /* <DEDUP_REMOVED lines=10> */
.L_x_178:
[----:B------:R-:W-:Y:S05]  /*6380*/  BSYNC B0 ;  /* 0x0000000000007941 */ /* 0x000fea0003800000 */
.L_x_177:
        /* <DEDUP_REMOVED lines=10> */
.L_x_180:
[----:B------:R-:W-:Y:S05]  /*6430*/  BSYNC B0 ;  /* 0x0000000000007941 */ /* 0x000fea0003800000 */
.L_x_179:
        /* <DEDUP_REMOVED lines=11> */
.L_x_182:
[----:B------:R-:W-:Y:S05]  /*64f0*/  BSYNC B0 ;  /* 0x0000000000007941 */ /* 0x000fea0003800000 */
.L_x_181:
        /* <DEDUP_REMOVED lines=13> */
.L_x_184:
[----:B------:R-:W-:Y:S05]  /*65d0*/  BSYNC B0 ;  /* 0x0000000000007941 */ /* 0x000fea0003800000 */
.L_x_183:
        /* <DEDUP_REMOVED lines=10> */
.L_x_186:
[----:B------:R-:W-:Y:S05]  /*6680*/  BSYNC B0 ;  /* 0x0000000000007941 */ /* 0x000fea0003800000 */
.L_x_185:
        /* <DEDUP_REMOVED lines=10> */
.L_x_188:
[----:B------:R-:W-:Y:S05]  /*6730*/  BSYNC B0 ;  /* 0x0000000000007941 */ /* 0x000fea0003800000 */
.L_x_187:
        /* <DEDUP_REMOVED lines=11> */
.L_x_190:
[----:B------:R-:W-:Y:S05]  /*67f0*/  BSYNC B0 ;  /* 0x0000000000007941 */ /* 0x000fea0003800000 */
.L_x_189:
        /* <DEDUP_REMOVED lines=13> */
.L_x_192:
[----:B------:R-:W-:Y:S05]  /*68d0*/  BSYNC B0 ;  /* 0x0000000000007941 */ /* 0x000fea0003800000 */
.L_x_191:
        /* <DEDUP_REMOVED lines=10> */
.L_x_194:
[----:B------:R-:W-:Y:S05]  /*6980*/  BSYNC B0 ;  /* 0x0000000000007941 */ /* 0x000fea0003800000 */
.L_x_193:
        /* <DEDUP_REMOVED lines=10> */
.L_x_196:
[----:B------:R-:W-:Y:S05]  /*6a30*/  BSYNC B0 ;  /* 0x0000000000007941 */ /* 0x000fea0003800000 */
.L_x_195:
        /* <DEDUP_REMOVED lines=11> */
.L_x_198:
[----:B------:R-:W-:Y:S05]  /*6af0*/  BSYNC B0 ;  /* 0x0000000000007941 */ /* 0x000fea0003800000 */
.L_x_197:
        /* <DEDUP_REMOVED lines=13> */
.L_x_200:
[----:B------:R-:W-:Y:S05]  /*6bd0*/  BSYNC B0 ;  /* 0x0000000000007941 */ /* 0x000fea0003800000 */
.L_x_199:
        /* <DEDUP_REMOVED lines=10> */
.L_x_202:
[----:B------:R-:W-:Y:S05]  /*6c80*/  BSYNC B0 ;  /* 0x0000000000007941 */ /* 0x000fea0003800000 */
.L_x_201:
        /* <DEDUP_REMOVED lines=10> */
.L_x_204:
[----:B------:R-:W-:Y:S05]  /*6d30*/  BSYNC B0 ;  /* 0x0000000000007941 */ /* 0x000fea0003800000 */
.L_x_203:
        /* <DEDUP_REMOVED lines=11> */
.L_x_206:
[----:B------:R-:W-:Y:S05]  /*6df0*/  BSYNC B0 ;  /* 0x0000000000007941 */ /* 0x000fea0003800000 */
.L_x_205:
        /* <DEDUP_REMOVED lines=13> */
.L_x_208:
[----:B------:R-:W-:Y:S05]  /*6ed0*/  BSYNC B0 ;  /* 0x0000000000007941 */ /* 0x000fea0003800000 */
.L_x_207:
        /* <DEDUP_REMOVED lines=10> */
.L_x_210:
[----:B------:R-:W-:Y:S05]  /*6f80*/  BSYNC B0 ;  /* 0x0000000000007941 */ /* 0x000fea0003800000 */
.L_x_209:
        /* <DEDUP_REMOVED lines=10> */
.L_x_212:
[----:B------:R-:W-:Y:S05]  /*7030*/  BSYNC B0 ;  /* 0x0000000000007941 */ /* 0x000fea0003800000 */
.L_x_211:
        /* <DEDUP_REMOVED lines=11> */
.L_x_214:
[----:B------:R-:W-:Y:S05]  /*70f0*/  BSYNC B0 ;  /* 0x0000000000007941 */ /* 0x000fea0003800000 */
.L_x_213:
        /* <DEDUP_REMOVED lines=13> */
.L_x_216:
[----:B------:R-:W-:Y:S05]  /*71d0*/  BSYNC B0 ;  /* 0x0000000000007941 */ /* 0x000fea0003800000 */
.L_x_215:
        /* <DEDUP_REMOVED lines=10> */
.L_x_218:
[----:B------:R-:W-:Y:S05]  /*7280*/  BSYNC B0 ;  /* 0x0000000000007941 */ /* 0x000fea0003800000 */
.L_x_217:
        /* <DEDUP_REMOVED lines=10> */
.L_x_220:
[----:B------:R-:W-:Y:S05]  /*7330*/  BSYNC B0 ;  /* 0x0000000000007941 */ /* 0x000fea0003800000 */
.L_x_219:
        /* <DEDUP_REMOVED lines=11> */
.L_x_222:
[----:B------:R-:W-:Y:S05]  /*73f0*/  BSYNC B0 ;  /* 0x0000000000007941 */ /* 0x000fea0003800000 */
.L_x_221:
        /* <DEDUP_REMOVED lines=13> */
.L_x_224:
[----:B------:R-:W-:Y:S05]  /*74d0*/  BSYNC B0 ;  /* 0x0000000000007941 */ /* 0x000fea0003800000 */
.L_x_223:
        /* <DEDUP_REMOVED lines=10> */
.L_x_226:
[----:B------:R-:W-:Y:S05]  /*7580*/  BSYNC B0 ;  /* 0x0000000000007941 */ /* 0x000fea0003800000 */
.L_x_225:
        /* <DEDUP_REMOVED lines=10> */
.L_x_228:
[----:B------:R-:W-:Y:S05]  /*7630*/  BSYNC B0 ;  /* 0x0000000000007941 */ /* 0x000fea0003800000 */
.L_x_227:
        /* <DEDUP_REMOVED lines=11> */
.L_x_230:
[----:B------:R-:W-:Y:S05]  /*76f0*/  BSYNC B0 ;  /* 0x0000000000007941 */ /* 0x000fea0003800000 */
.L_x_229:
        /* <DEDUP_REMOVED lines=13> */
.L_x_232:
[----:B------:R-:W-:Y:S05]  /*77d0*/  BSYNC B0 ;  /* 0x0000000000007941 */ /* 0x000fea0003800000 */
.L_x_231:
        /* <DEDUP_REMOVED lines=10> */
.L_x_234:
[----:B------:R-:W-:Y:S05]  /*7880*/  BSYNC B0 ;  /* 0x0000000000007941 */ /* 0x000fea0003800000 */
.L_x_233:
        /* <DEDUP_REMOVED lines=10> */
.L_x_236:
[----:B------:R-:W-:Y:S05]  /*7930*/  BSYNC B0 ;  /* 0x0000000000007941 */ /* 0x000fea0003800000 */
.L_x_235:
        /* <DEDUP_REMOVED lines=11> */
.L_x_238:
[----:B------:R-:W-:Y:S05]  /*79f0*/  BSYNC B0 ;  /* 0x0000000000007941 */ /* 0x000fea0003800000 */
.L_x_237:
        /* <DEDUP_REMOVED lines=13> */
.L_x_240:
[----:B------:R-:W-:Y:S05]  /*7ad0*/  BSYNC B0 ;  /* 0x0000000000007941 */ /* 0x000fea0003800000 */
.L_x_239:
        /* <DEDUP_REMOVED lines=10> */
.L_x_242:
[----:B------:R-:W-:Y:S05]  /*7b80*/  BSYNC B0 ;  /* 0x0000000000007941 */ /* 0x000fea0003800000 */
.L_x_241:
        /* <DEDUP_REMOVED lines=10> */
.L_x_244:
[----:B------:R-:W-:Y:S05]  /*7c30*/  BSYNC B0 ;  /* 0x0000000000007941 */ /* 0x000fea0003800000 */
.L_x_243:
        /* <DEDUP_REMOVED lines=11> */
.L_x_246:
[----:B------:R-:W-:Y:S05]  /*7cf0*/  BSYNC B0 ;  /* 0x0000000000007941 */ /* 0x000fea0003800000 */
.L_x_245:
        /* <DEDUP_REMOVED lines=13> */
.L_x_248:
[----:B------:R-:W-:Y:S05]  /*7dd0*/  BSYNC B0 ;  /* 0x0000000000007941 */ /* 0x000fea0003800000 */
.L_x_247:
        /* <DEDUP_REMOVED lines=10> */
.L_x_250:
[----:B------:R-:W-:Y:S05]  /*7e80*/  BSYNC B0 ;  /* 0x0000000000007941 */ /* 0x000fea0003800000 */
.L_x_249:
        /* <DEDUP_REMOVED lines=10> */
.L_x_252:
[----:B------:R-:W-:Y:S05]  /*7f30*/  BSYNC B0 ;  /* 0x0000000000007941 */ /* 0x000fea0003800000 */
.L_x_251:
        /* <DEDUP_REMOVED lines=11> */
.L_x_254:
[----:B------:R-:W-:Y:S05]  /*7ff0*/  BSYNC B0 ;  /* 0x0000000000007941 */ /* 0x000fea0003800000 */
.L_x_253:
        /* <DEDUP_REMOVED lines=13> */
.L_x_256:
[----:B------:R-:W-:Y:S05]  /*80d0*/  BSYNC B0 ;  /* 0x0000000000007941 */ /* 0x000fea0003800000 */
.L_x_255:
        /* <DEDUP_REMOVED lines=9> */
.L_x_258:
[----:B------:R-:W-:Y:S05]  /*8170*/  BSYNC B0 ;  /* 0x0000000000007941 */ /* 0x000fea0003800000 */
.L_x_257:
[----:B-----5:R-:W-:Y:S01]  /*8180*/  IMAD.U32 R3, R4, 0x10000, RZ ;  /* 0x0001000004037824 */ /* 0x020fe200078e00ff */
[----:B------:R-:W-:Y:S01]  /*8190*/  ISETP.GT.AND P5, PT, R5, 0x48, P5 ;  /* 0x000000480500780c */ /* 0x000fe20002fa4270 */
[----:B------:R-:W-:Y:S02]  /*81a0*/  BSSY B0, `(.L_x_259) ;  /* 0x0000007000007945 */ /* 0x000fe40003800000 */
[----:B------:R-:W-:-:S04]  /*81b0*/  FMUL R6, R3, R2 ;  /* 0x0000000203067220 */ /* 0x000fc80000400000 */
[----:B------:R-:W-:-:S05]  /*81c0*/  FFMA R6, R77, R0, R6 ;  /* 0x000000004d067223 */ /* 0x000fca0000000006 */
[----:B------:R-:W-:-:S05]  /*81d0*/  F2FP.BF16.F32.PACK_AB R6, RZ, R6 ;  /* 0x00000006ff06723e */ /* 0x000fca00000010ff */
[----:B------:R0:W-:Y:S01]  /*81e0*/  @P4 STG.E.U16 desc[UR12][R16.64+0xd2], R6 ;  /* 0x0000d20610004986 */ /* 0x0001e2000c10150c */
[----:B------:R-:W-:Y:S05]  /*81f0*/  @!P5 BRA `(.L_x_260) ;  /* 0x000000000004d947 */ /* 0x000fea0003800000 */
[----:B------:R0:W5:Y:S02]  /*8200*/  LDG.E.LTC128B.U16 R4, desc[UR12][R10.64+0xd0] ;  /* 0x0000d00c0a047981 */ /* 0x000164000c1e1520 */
.L_x_260:
[----:B------:R-:W-:Y:S05]  /*8210*/  BSYNC B0 ;  /* 0x0000000000007941 */ /* 0x000fea0003800000 */
.L_x_259:
[----:B-----5:R-:W-:Y:S01]  /*8220*/  IMAD.U32 R3, R4, 0x10000, RZ ;  /* 0x0001000004037824 */ /* 0x020fe200078e00ff */
[----:B------:R-:W-:Y:S01]  /*8230*/  ISETP.GT.AND P4, PT, R5, 0x48, P6 ;  /* 0x000000480500780c */ /* 0x000fe20003784270 */
[----:B0-----:R-:W-:Y:S01]  /*8240*/  @P5 IMAD.MOV.U32 R6, RZ, RZ, R8 ;  /* 0x000000ffff065224 */ /* 0x001fe200078e0008 */
[----:B------:R-:W-:Y:S01]  /*8250*/  BSSY B0, `(.L_x_261) ;  /* 0x0000008000007945 */ /* 0x000fe20003800000 */
[----:B------:R-:W-:Y:S01]  /*8260*/  FMUL R3, R3, R2 ;  /* 0x0000000203037220 */ /* 0x000fe20000400000 */
[----:B------:R-:W-:-:S03]  /*8270*/  @P5 IMAD.MOV.U32 R7, RZ, RZ, R9 ;  /* 0x000000ffff075224 */ /* 0x000fc600078e0009 */
[----:B------:R-:W-:-:S05]  /*8280*/  FFMA R3, R78, R0, R3 ;  /* 0x000000004e037223 */ /* 0x000fca0000000003 */
[----:B------:R-:W-:-:S05]  /*8290*/  F2FP.BF16.F32.PACK_AB R3, RZ, R3 ;  /* 0x00000003ff03723e */ /* 0x000fca00000010ff */
[----:B------:R0:W-:Y:S01]  /*82a0*/  @P5 STG.E.U16 desc[UR12][R6.64+0xd0], R3 ;  /* 0x0000d00306005986 */ /* 0x0001e2000c10150c */
[----:B------:R-:W-:Y:S05]  /*82b0*/  @!P4 BRA `(.L_x_262) ;  /* 0x000000000004c947 */ /* 0x000fea0003800000 */
[----:B------:R0:W5:Y:S02]  /*82c0*/  LDG.E.LTC128B.U16 R4, desc[UR12][R10.64+0xd2] ;  /* 0x0000d20c0a047981 */ /* 0x000164000c1e1520 */
.L_x_262:
[----:B------:R-:W-:Y:S05]  /*82d0*/  BSYNC B0 ;  /* 0x0000000000007941 */ /* 0x000fea0003800000 */
.L_x_261:
[----:B0----5:R-:W-:Y:S01]  /*82e0*/  IMAD.U32 R3, R4, 0x10000, RZ ;  /* 0x0001000004037824 */ /* 0x021fe200078e00ff */
[----:B------:R-:W-:Y:S01]  /*82f0*/  ISETP.GT.AND P5, PT, R5, 0x40, P3 ;  /* 0x000000400500780c */ /* 0x000fe20001fa4270 */
        /* <DEDUP_REMOVED lines=8> */
[----:B------:R-:W-:Y:S05]  /*8380*/  @!P5 BRA `(.L_x_264) ;  /* 0x000000000004d947 */ /* 0x000fea0003800000 */
[----:B------:R0:W5:Y:S02]  /*8390*/  LDG.E.LTC128B.U16 R4, desc[UR12][R12.64+0xe0] ;  /* 0x0000e00c0c047981 */ /* 0x000164000c1e1520 */
.L_x_264:
[----:B------:R-:W-:Y:S05]  /*83a0*/  BSYNC B0 ;  /* 0x0000000000007941 */ /* 0x000fea0003800000 */
.L_x_263:
[----:B0----5:R-:W-:Y:S01]  /*83b0*/  IMAD.U32 R3, R4, 0x10000, RZ ;  /* 0x0001000004037824 */ /* 0x021fe200078e00ff */
        /* <DEDUP_REMOVED lines=8> */
.L_x_266:
[----:B------:R-:W-:Y:S05]  /*8440*/  BSYNC B0 ;  /* 0x0000000000007941 */ /* 0x000fea0003800000 */
.L_x_265:
        /* <DEDUP_REMOVED lines=9> */
.L_x_268:
[----:B------:R-:W-:Y:S05]  /*84e0*/  BSYNC B0 ;  /* 0x0000000000007941 */ /* 0x000fea0003800000 */
.L_x_267:
        /* <DEDUP_REMOVED lines=11> */
.L_x_270:
[----:B------:R-:W-:Y:S05]  /*85a0*/  BSYNC B0 ;  /* 0x0000000000007941 */ /* 0x000fea0003800000 */
.L_x_269:
        /* <DEDUP_REMOVED lines=12> */
.L_x_272:
[----:B------:R-:W-:Y:S05]  /*8670*/  BSYNC B0 ;  /* 0x0000000000007941 */ /* 0x000fea0003800000 */
.L_x_271:
        /* <DEDUP_REMOVED lines=9> */
.L_x_274:
[----:B------:R-:W-:Y:S05]  /*8710*/  BSYNC B0 ;  /* 0x0000000000007941 */ /* 0x000fea0003800000 */
.L_x_273:
[C---:B0----5:R-:W-:Y:S01]  /*8720*/  IMAD.U32 R3, R4.reuse, 0x10000, RZ ;  /* 0x0001000004037824 */ /* 0x061fe200078e00ff */
[----:B------:R-:W-:Y:S01]  /*8730*/  ISETP.GT.AND P1, PT, R5, 0x48, P1 ;  /* 0x000000480500780c */ /* 0x000fe20000f24270 */
[----:B------:R-:W-:Y:S02]  /*8740*/  BSSY B0, `(.L_x_275) ;  /* 0x0000008000007945 */ /* 0x000fe40003800000 */
[----:B------:R-:W-:Y:S01]  /*8750*/  FMUL R6, R3, R2 ;  /* 0x0000000203067220 */ /* 0x000fe20000400000 */
[----:B------:R-:W-:-:S03]  /*8760*/  PRMT R3, R4, 0x7610, R3 ;  /* 0x0000761004037816 */ /* 0x000fc60000000003 */
[----:B------:R-:W-:-:S05]  /*8770*/  FFMA R6, R85, R0, R6 ;  /* 0x0000000055067223 */ /* 0x000fca0000000006 */
[----:B------:R-:W-:-:S05]  /*8780*/  F2FP.BF16.F32.PACK_AB R6, RZ, R6 ;  /* 0x00000006ff06723e */ /* 0x000fca00000010ff */
[----:B------:R0:W-:Y:S01]  /*8790*/  @P2 STG.E.U16 desc[UR12][R16.64+0xf2], R6 ;  /* 0x0000f20610002986 */ /* 0x0001e2000c10150c */
[----:B------:R-:W-:Y:S05]  /*87a0*/  @!P1 BRA `(.L_x_276) ;  /* 0x0000000000049947 */ /* 0x000fea0003800000 */
[----:B------:R0:W5:Y:S02]  /*87b0*/  LDG.E.LTC128B.U16 R3, desc[UR12][R10.64+0xf0] ;  /* 0x0000f00c0a037981 */ /* 0x000164000c1e1520 */
.L_x_276:
[----:B------:R-:W-:Y:S05]  /*87c0*/  BSYNC B0 ;  /* 0x0000000000007941 */ /* 0x000fea0003800000 */
.L_x_275:
[----:B-----5:R-:W-:Y:S01]  /*87d0*/  IMAD.U32 R7, R3, 0x10000, RZ ;  /* 0x0001000003077824 */ /* 0x020fe200078e00ff */
[----:B------:R-:W-:Y:S01]  /*87e0*/  ISETP.GT.AND P0, PT, R5, 0x48, P0 ;  /* 0x000000480500780c */ /* 0x000fe20000704270 */
[----:B------:R-:W-:Y:S01]  /*87f0*/  @P1 IMAD.MOV.U32 R4, RZ, RZ, R8 ;  /* 0x000000ffff041224 */ /* 0x000fe200078e0008 */
        /* <DEDUP_REMOVED lines=8> */
.L_x_278:
[----:B------:R-:W-:Y:S05]  /*8880*/  BSYNC B0 ;  /* 0x0000000000007941 */ /* 0x000fea0003800000 */
.L_x_277:
[----:B-----5:R-:W-:-:S04]  /*8890*/  IMAD.U32 R3, R3, 0x10000, RZ ;  /* 0x0001000003037824 */ /* 0x020fc800078e00ff */
[----:B------:R-:W-:-:S04]  /*88a0*/  FMUL R2, R3, R2 ;  /* 0x0000000203027220 */ /* 0x000fc80000400000 */
[----:B------:R-:W-:Y:S01]  /*88b0*/  FFMA R2, R87, R0, R2 ;  /* 0x0000000057027223 */ /* 0x000fe20000000002 */
[----:B------:R-:W-:Y:S06]  /*88c0*/  @!P0 EXIT ;  /* 0x000000000000894d */ /* 0x000fec0003800000 */
[----:B------:R-:W-:-:S05]  /*88d0*/  F2FP.BF16.F32.PACK_AB R2, RZ, R2 ;  /* 0x00000002ff02723e */ /* 0x000fca00000010ff */
[----:B------:R-:W-:Y:S01]  /*88e0*/  STG.E.U16 desc[UR12][R8.64+0xf2], R2 ;  /* 0x0000f20208007986 */ /* 0x000fe2000c10150c */
[----:B------:R-:W-:Y:S05]  /*88f0*/  EXIT ;  /* 0x000000000000794d */ /* 0x000fea0003800000 */
.L_x_28:
[----:B------:R-:W-:Y:S01]  /*8900*/  ULDC.64 UR4, c[0x0][0x5c8] ;  /* 0x0001720000047ab9 */ /* 0x000fe20000000a00 */
[-C--:B------:R-:W-:Y:S01]  /*8910*/  FMUL R88, R88, R0.reuse ;  /* 0x0000000058587220 */ /* 0x080fe20000400000 */
[C---:B------:R-:W-:Y:S01]  /*8920*/  LEA R2, P1, R154.reuse, UR4, 0x1 ;  /* 0x000000049a027c11 */ /* 0x040fe2000f8208ff */
[-C--:B------:R-:W-:Y:S01]  /*8930*/  FMUL R89, R89, R0.reuse ;  /* 0x0000000059597220 */ /* 0x080fe20000400000 */
[C---:B------:R-:W-:Y:S01]  /*8940*/  SHF.L.U64.HI R11, R159.reuse, 0x1, R160 ;  /* 0x000000019f0b7819 */ /* 0x040fe200000102a0 */
[----:B------:R-:W-:Y:S01]  /*8950*/  IMAD.SHL.U32 R159, R159, 0x2, RZ ;  /* 0x000000029f9f7824 */ /* 0x000fe200078e00ff */
[----:B------:R-:W-:Y:S01]  /*8960*/  LEA.HI.X R3, R154, UR5, R153, 0x1, P1 ;  /* 0x000000059a037c11 */ /* 0x000fe200088f0c99 */
[----:B------:R-:W-:Y:S01]  /*8970*/  FMUL R90, R90, R0 ;  /* 0x000000005a5a7220 */ /* 0x000fe20000400000 */
[----:B------:R-:W-:Y:S01]  /*8980*/  F2FP.BF16.F32.PACK_AB R88, RZ, R88 ;  /* 0x00000058ff58723e */ /* 0x000fe200000010ff */
[-C--:B------:R-:W-:Y:S01]  /*8990*/  FMUL R91, R91, R0.reuse ;  /* 0x000000005b5b7220 */ /* 0x080fe20000400000 */
[----:B------:R-:W-:Y:S01]  /*89a0*/  ISETP.GT.AND P4, PT, R7, 0x1, PT ;  /* 0x000000010700780c */ /* 0x000fe20003f84270 */
[-C--:B------:R-:W-:Y:S01]  /*89b0*/  FMUL R92, R92, R0.reuse ;  /* 0x000000005c5c7220 */ /* 0x080fe20000400000 */
[C---:B------:R-:W-:Y:S01]  /*89c0*/  ISETP.GT.AND P1, PT, R5.reuse, 0x8, P5 ;  /* 0x000000080500780c */ /* 0x040fe20002f24270 */
[----:B------:R-:W-:Y:S01]  /*89d0*/  @P0 STG.E.U16 desc[UR12][R2.64], R88 ;  /* 0x0000005802000986 */ /* 0x000fe2000c10150c */
[----:B------:R-:W-:Y:S01]  /*89e0*/  ISETP.GT.AND P2, PT, R5, RZ, P4 ;  /* 0x000000ff0500720c */ /* 0x000fe20002744270 */
[----:B------:R-:W-:Y:S01]  /*89f0*/  FMUL R93, R93, R0 ;  /* 0x000000005d5d7220 */ /* 0x000fe20000400000 */
[----:B------:R-:W-:Y:S01]  /*8a00*/  IADD3 R16, P0, R159, R2, RZ ;  /* 0x000000029f107210 */ /* 0x000fe20007f1e0ff */
[----:B------:R-:W-:Y:S01]  /*8a10*/  FMUL R94, R94, R0 ;  /* 0x000000005e5e7220 */ /* 0x000fe20000400000 */
[----:B------:R-:W-:Y:S01]  /*8a20*/  F2FP.BF16.F32.PACK_AB R89, RZ, R89 ;  /* 0x00000059ff59723e */ /* 0x000fe200000010ff */
[----:B------:R-:W-:Y:S01]  /*8a30*/  IMAD.SHL.U32 R15, R9, 0x2, RZ ;  /* 0x00000002090f7824 */ /* 0x000fe200078e00ff */
[----:B------:R-:W-:Y:S01]  /*8a40*/  F2FP.BF16.F32.PACK_AB R90, RZ, R90 ;  /* 0x0000005aff5a723e */ /* 0x000fe200000010ff */
[----:B------:R-:W-:Y:S01]  /*8a50*/  IMAD.X R17, R11, 0x1, R3, P0 ;  /* 0x000000010b117824 */ /* 0x000fe200000e0603 */
[----:B------:R-:W-:Y:S01]  /*8a60*/  ISETP.GT.AND P0, PT, R5, 0x8, P4 ;  /* 0x000000080500780c */ /* 0x000fe20002704270 */
[-C--:B------:R-:W-:Y:S01]  /*8a70*/  FMUL R95, R95, R0.reuse ;  /* 0x000000005f5f7220 */ /* 0x080fe20000400000 */
[C---:B------:R-:W-:Y:S01]  /*8a80*/  ISETP.GT.AND P3, PT, R7.reuse, 0x8, PT ;  /* 0x000000080700780c */ /* 0x040fe20003f64270 */
[-C--:B------:R-:W-:Y:S01]  /*8a90*/  FMUL R96, R96, R0.reuse ;  /* 0x0000000060607220 */ /* 0x080fe20000400000 */
[----:B------:R-:W-:Y:S01]  /*8aa0*/  ISETP.GT.AND P4, PT, R7, 0x9, PT ;  /* 0x000000090700780c */ /* 0x000fe20003f84270 */
[----:B------:R-:W-:Y:S01]  /*8ab0*/  @P2 STG.E.U16 desc[UR12][R2.64+0x2], R89 ;  /* 0x0000025902002986 */ /* 0x000fe2000c10150c */
[----:B------:R-:W-:Y:S01]  /*8ac0*/  ISETP.GT.AND P2, PT, R5, RZ, P3 ;  /* 0x000000ff0500720c */ /* 0x000fe20001f44270 */
[-C--:B------:R-:W-:Y:S01]  /*8ad0*/  FMUL R97, R97, R0.reuse ;  /* 0x0000000061617220 */ /* 0x080fe20000400000 */
[----:B------:R-:W-:Y:S01]  /*8ae0*/  F2FP.BF16.F32.PACK_AB R91, RZ, R91 ;  /* 0x0000005bff5b723e */ /* 0x000fe200000010ff */
[----:B------:R-:W-:Y:S01]  /*8af0*/  @P1 STG.E.U16 desc[UR12][R16.64], R90 ;  /* 0x0000005a10001986 */ /* 0x000fe2000c10150c */
[C---:B------:R-:W-:Y:S01]  /*8b00*/  ISETP.GT.AND P1, PT, R5.reuse, RZ, P4 ;  /* 0x000000ff0500720c */ /* 0x040fe20002724270 */
[----:B------:R-:W-:Y:S01]  /*8b10*/  FMUL R98, R98, R0 ;  /* 0x0000000062627220 */ /* 0x000fe20000400000 */
[----:B------:R-:W-:Y:S01]  /*8b20*/  F2FP.BF16.F32.PACK_AB R92, RZ, R92 ;  /* 0x0000005cff5c723e */ /* 0x000fe200000010ff */
[----:B------:R-:W-:Y:S01]  /*8b30*/  @P0 STG.E.U16 desc[UR12][R16.64+0x2], R91 ;  /* 0x0000025b10000986 */ /* 0x000fe2000c10150c */
[----:B------:R-:W-:Y:S01]  /*8b40*/  ISETP.GT.AND P0, PT, R5, 0x8, P3 ;  /* 0x000000080500780c */ /* 0x000fe20001f04270 */
[-C--:B------:R-:W-:Y:S01]  /*8b50*/  FMUL R99, R99, R0.reuse ;  /* 0x0000000063637220 */ /* 0x080fe20000400000 */
[----:B------:R-:W-:Y:S01]  /*8b60*/  F2FP.BF16.F32.PACK_AB R93, RZ, R93 ;  /* 0x0000005dff5d723e */ /* 0x000fe200000010ff */
[----:B------:R-:W-:Y:S01]  /*8b70*/  FMUL R100, R100, R0 ;  /* 0x0000000064647220 */ /* 0x000fe20000400000 */
[----:B------:R-:W-:Y:S01]  /*8b80*/  SHF.L.U64.HI R13, R9, 0x1, R8 ;  /* 0x00000001090d7819 */ /* 0x000fe20000010208 */
[----:B------:R-:W-:Y:S01]  /*8b90*/  @P2 STG.E.U16 desc[UR12][R2.64+0x10], R92 ;  /* 0x0000105c02002986 */ /* 0x000fe2000c10150c */
[----:B------:R-:W-:Y:S01]  /*8ba0*/  F2FP.BF16.F32.PACK_AB R94, RZ, R94 ;  /* 0x0000005eff5e723e */ /* 0x000fe200000010ff */
[----:B------:R-:W-:Y:S01]  /*8bb0*/  FMUL R101, R101, R0 ;  /* 0x0000000065657220 */ /* 0x000fe20000400000 */
[----:B------:R-:W-:Y:S01]  /*8bc0*/  ISETP.GT.AND P3, PT, R7, 0x10, PT ;  /* 0x000000100700780c */ /* 0x000fe20003f64270 */
[----:B------:R-:W-:Y:S01]  /*8bd0*/  @P1 STG.E.U16 desc[UR12][R2.64+0x12], R93 ;  /* 0x0000125d02001986 */ /* 0x000fe2000c10150c */
[----:B------:R-:W-:Y:S01]  /*8be0*/  IADD3 R8, P1, P2, R159, R2, R15 ;  /* 0x000000029f087210 */ /* 0x000fe20007a3e00f */
[-C--:B------:R-:W-:Y:S01]  /*8bf0*/  FMUL R102, R102, R0.reuse ;  /* 0x0000000066667220 */ /* 0x080fe20000400000 */
[----:B------:R-:W-:Y:S01]  /*8c00*/  F2FP.BF16.F32.PACK_AB R95, RZ, R95 ;  /* 0x0000005fff5f723e */ /* 0x000fe200000010ff */
[----:B------:R-:W-:Y:S01]  /*8c10*/  @P0 STG.E.U16 desc[UR12][R16.64+0x10], R94 ;  /* 0x0000105e10000986 */ /* 0x000fe2000c10150c */
[----:B------:R-:W-:Y:S01]  /*8c20*/  IADD3.X R9, R11, R3, R13, P1, P2 ;  /* 0x000000030b097210 */ /* 0x000fe20000fe440d */
[-C--:B------:R-:W-:Y:S01]  /*8c30*/  FMUL R103, R103, R0.reuse ;  /* 0x0000000067677220 */ /* 0x080fe20000400000 */
[C---:B------:R-:W-:Y:S01]  /*8c40*/  ISETP.GT.AND P1, PT, R5.reuse, 0x8, P4 ;  /* 0x000000080500780c */ /* 0x040fe20002724270 */
[-C--:B------:R-:W-:Y:S01]  /*8c50*/  FMUL R104, R104, R0.reuse ;  /* 0x0000000068687220 */ /* 0x080fe20000400000 */
[----:B------:R-:W-:Y:S01]  /*8c60*/  ISETP.GT.AND P0, PT, R5, RZ, P3 ;  /* 0x000000ff0500720c */ /* 0x000fe20001f04270 */
[----:B------:R-:W-:Y:S01]  /*8c70*/  FMUL R105, R105, R0 ;  /* 0x0000000069697220 */ /* 0x000fe20000400000 */
[----:B------:R-:W-:Y:S01]  /*8c80*/  F2FP.BF16.F32.PACK_AB R96, RZ, R96 ;  /* 0x00000060ff60723e */ /* 0x000fe200000010ff */
[-C--:B------:R-:W-:Y:S01]  /*8c90*/  FMUL R106, R106, R0.reuse ;  /* 0x000000006a6a7220 */ /* 0x080fe20000400000 */
[----:B------:R-:W-:Y:S01]  /*8ca0*/  ISETP.GT.AND P2, PT, R7, 0x11, PT ;  /* 0x000000110700780c */ /* 0x000fe20003f44270 */
[-C--:B------:R-:W-:Y:S01]  /*8cb0*/  FMUL R107, R107, R0.reuse ;  /* 0x000000006b6b7220 */ /* 0x080fe20000400000 */
[----:B------:R-:W-:Y:S01]  /*8cc0*/  F2FP.BF16.F32.PACK_AB R97, RZ, R97 ;  /* 0x00000061ff61723e */ /* 0x000fe200000010ff */
[----:B------:R-:W-:Y:S01]  /*8cd0*/  FMUL R108, R108, R0 ;  /* 0x000000006c6c7220 */ /* 0x000fe20000400000 */
[----:B------:R-:W-:Y:S01]  /*8ce0*/  F2FP.BF16.F32.PACK_AB R98, RZ, R98 ;  /* 0x00000062ff62723e */ /* 0x000fe200000010ff */
[----:B------:R-:W-:Y:S01]  /*8cf0*/  FMUL R109, R109, R0 ;  /* 0x000000006d6d7220 */ /* 0x000fe20000400000 */
[----:B------:R-:W-:Y:S01]  /*8d00*/  F2FP.BF16.F32.PACK_AB R99, RZ, R99 ;  /* 0x00000063ff63723e */ /* 0x000fe200000010ff */
[----:B------:R-:W-:Y:S01]  /*8d10*/  @P1 STG.E.U16 desc[UR12][R16.64+0x12], R95 ;  /* 0x0000125f10001986 */ /* 0x000fe2000c10150c */
[----:B------:R-:W-:Y:S01]  /*8d20*/  F2FP.BF16.F32.PACK_AB R100, RZ, R100 ;  /* 0x00000064ff64723e */ /* 0x000fe200000010ff */
[-C--:B------:R-:W-:Y:S01]  /*8d30*/  FMUL R110, R110, R0.reuse ;  /* 0x000000006e6e7220 */ /* 0x080fe20000400000 */
[----:B------:R-:W-:Y:S01]  /*8d40*/  ISETP.GT.AND P1, PT, R7, 0x19, PT ;  /* 0x000000190700780c */ /* 0x000fe20003f24270 */
[----:B------:R-:W-:Y:S01]  /*8d50*/  @P0 STG.E.U16 desc[UR12][R2.64+0x20], R96 ;  /* 0x0000206002000986 */ /* 0x000fe2000c10150c */
[----:B------:R-:W-:Y:S01]  /*8d60*/  ISETP.GT.AND P0, PT, R5, RZ, P2 ;  /* 0x000000ff0500720c */ /* 0x000fe20001704270 */
[-C--:B------:R-:W-:Y:S01]  /*8d70*/  FMUL R111, R111, R0.reuse ;  /* 0x000000006f6f7220 */ /* 0x080fe20000400000 */
[----:B------:R-:W-:Y:S01]  /*8d80*/  F2FP.BF16.F32.PACK_AB R101, RZ, R101 ;  /* 0x00000065ff65723e */ /* 0x000fe200000010ff */
[----:B------:R-:W-:Y:S01]  /*8d90*/  FMUL R112, R112, R0 ;  /* 0x0000000070707220 */ /* 0x000fe20000400000 */
[----:B------:R-:W-:Y:S01]  /*8da0*/  F2FP.BF16.F32.PACK_AB R102, RZ, R102 ;  /* 0x00000066ff66723e */ /* 0x000fe200000010ff */
        /* <DEDUP_REMOVED lines=8> */
[----:B------:R-:W-:Y:S01]  /*8e30*/  @P0 STG.E.U16 desc[UR12][R2.64+0x22], R97 ;  /* 0x0000226102000986 */ /* 0x000fe2000c10150c */
[----:B------:R-:W-:Y:S01]  /*8e40*/  ISETP.GT.AND P0, PT, R5, 0x8, P3 ;  /* 0x000000080500780c */ /* 0x000fe20001f04270 */
        /* <DEDUP_REMOVED lines=15> */
[----:B------:R-:W-:Y:S01]  /*8f40*/  ISETP.GT.AND P2, PT, R7, 0x18, PT ;  /* 0x000000180700780c */ /* 0x000fe20003f44270 */
        /* <DEDUP_REMOVED lines=8> */
[----:B------:R-:W-:Y:S01]  /*8fd0*/  FMUL R128, R128, R0 ;  /* 0x0000000080807220 */ /* 0x000fe20000400000 */
[----:B------:R-:W-:Y:S01]  /*8fe0*/  F2FP.BF16.F32.PACK_AB R117, RZ, R117 ;  /* 0x00000075ff75723e */ /* 0x000fe200000010ff */
[----:B------:R-:W-:Y:S01]  /*8ff0*/  @P0 STG.E.U16 desc[UR12][R16.64+0x22], R99 ;  /* 0x0000226310000986 */ /* 0x000fe2000c10150c */
[----:B------:R-:W-:Y:S01]  /*9000*/  IADD3 R12, P0, R15, R2, RZ ;  /* 0x000000020f0c7210 */ /* 0x000fe20007f1e0ff */
[----:B------:R-:W-:Y:S01]  /*9010*/  FMUL R129, R129, R0 ;  /* 0x0000000081817220 */ /* 0x000fe20000400000 */
[----:B------:R-:W-:Y:S01]  /*9020*/  F2FP.BF16.F32.PACK_AB R118, RZ, R118 ;  /* 0x00000076ff76723e */ /* 0x000fe200000010ff */
[----:B------:R-:W-:Y:S01]  /*9030*/  FMUL R130, R130, R0 ;  /* 0x0000000082827220 */ /* 0x000fe20000400000 */
[----:B------:R-:W-:Y:S01]  /*9040*/  F2FP.BF16.F32.PACK_AB R119, RZ, R119 ;  /* 0x00000077ff77723e */ /* 0x000fe200000010ff */
[----:B------:R-:W-:Y:S01]  /*9050*/  IMAD.X R13, R13, 0x1, R3, P0 ;  /* 0x000000010d0d7824 */ /* 0x000fe200000e0603 */
[----:B------:R-:W-:Y:S01]  /*9060*/  IADD3 R14, P0, R159, R12, RZ ;  /* 0x0000000c9f0e7210 */ /* 0x000fe20007f1e0ff */
[----:B------:R-:W-:Y:S01]  /*9070*/  FMUL R131, R131, R0 ;  /* 0x0000000083837220 */ /* 0x000fe20000400000 */
[----:B------:R-:W-:Y:S01]  /*9080*/  F2FP.BF16.F32.PACK_AB R120, RZ, R120 ;  /* 0x00000078ff78723e */ /* 0x000fe200000010ff */
[-C--:B------:R-:W-:Y:S01]  /*9090*/  FMUL R132, R132, R0.reuse ;  /* 0x0000000084847220 */ /* 0x080fe20000400000 */
[----:B------:R-:W-:Y:S01]  /*90a0*/  F2FP.BF16.F32.PACK_AB R121, RZ, R121 ;  /* 0x00000079ff79723e */ /* 0x000fe200000010ff */
[----:B------:R-:W-:Y:S01]  /*90b0*/  IMAD.X R15, R11, 0x1, R13, P0 ;  /* 0x000000010b0f7824 */ /* 0x000fe200000e060d */
[----:B------:R-:W-:Y:S01]  /*90c0*/  ISETP.GT.AND P0, PT, R5, RZ, P2 ;  /* 0x000000ff0500720c */ /* 0x000fe20001704270 */
        /* <DEDUP_REMOVED lines=12> */
[----:B------:R-:W-:Y:S01]  /*9190*/  @P0 STG.E.U16 desc[UR12][R2.64+0x30], R100 ;  /* 0x0000306402000986 */ /* 0x000fe2000c10150c */
        /* <DEDUP_REMOVED lines=14> */
[----:B------:R-:W-:Y:S01]  /*9280*/  ISETP.GT.AND P0, PT, R5, 0x8, P2 ;  /* 0x000000080500780c */ /* 0x000fe20001704270 */
[-C--:B------:R-:W-:Y:S01]  /*9290*/  FMUL R145, R145, R0.reuse ;  /* 0x0000000091917220 */ /* 0x080fe20000400000 */
[----:B------:R-:W-:Y:S01]  /*92a0*/  ISETP.GT.AND P2, PT, R7, 0x20, PT ;  /* 0x000000200700780c */ /* 0x000fe20003f44270 */
        /* <DEDUP_REMOVED lines=24> */
[----:B------:R-:W-:Y:S01]  /*9430*/  @P0 STG.E.U16 desc[UR12][R16.64+0x32], R103 ;  /* 0x0000326710000986 */ /* 0x000fe2000c10150c */
[----:B------:R-:W-:Y:S01]  /*9440*/  ISETP.GT.AND P0, PT, R5, RZ, P2 ;  /* 0x000000ff0500720c */ /* 0x000fe20001704270 */
        /* <DEDUP_REMOVED lines=135> */
[----:B------:R-:W-:-:S02]  /*9cc0*/  F2FP.BF16.F32.PACK_AB R68, RZ, R68 ;  /* 0x00000044ff44723e */ /* 0x000fc400000010ff */
[----:B------:R-:W-:Y:S01]  /*9cd0*/  F2FP.BF16.F32.PACK_AB R69, RZ, R69 ;  /* 0x00000045ff45723e */ /* 0x000fe200000010ff */
[----:B------:R-:W-:Y:S01]  /*9ce0*/  @P0 STG.E.U16 desc[UR12][R2.64+0x62], R113 ;  /* 0x0000627102000986 */ /* 0x000fe2000c10150c */
[----:B------:R-:W-:Y:S02]  /*9cf0*/  ISETP.GT.AND P0, PT, R5, 0x8, P2 ;  /* 0x000000080500780c */ /* 0x000fe40001704270 */
[----:B------:R-:W-:Y:S02]  /*9d00*/  ISETP.GT.AND P2, PT, R7, 0x38, PT ;  /* 0x000000380700780c */ /* 0x000fe40003f44270 */
[----:B------:R-:W-:Y:S02]  /*9d10*/  F2FP.BF16.F32.PACK_AB R70, RZ, R70 ;  /* 0x00000046ff46723e */ /* 0x000fe400000010ff */
[----:B------:R-:W-:Y:S02]  /*9d20*/  F2FP.BF16.F32.PACK_AB R71, RZ, R71 ;  /* 0x00000047ff47723e */ /* 0x000fe400000010ff */
[----:B------:R-:W-:-:S02]  /*9d30*/  F2FP.BF16.F32.PACK_AB R72, RZ, R72 ;  /* 0x00000048ff48723e */ /* 0x000fc400000010ff */
[----:B------:R-:W-:Y:S02]  /*9d40*/  F2FP.BF16.F32.PACK_AB R73, RZ, R73 ;  /* 0x00000049ff49723e */ /* 0x000fe400000010ff */
[----:B------:R-:W-:Y:S01]  /*9d50*/  F2FP.BF16.F32.PACK_AB R74, RZ, R74 ;  /* 0x0000004aff4a723e */ /* 0x000fe200000010ff */
[----:B------:R-:W-:Y:S01]  /*9d60*/  @P0 STG.E.U16 desc[UR12][R16.64+0x60], R114 ;  /* 0x0000607210000986 */ /* 0x000fe2000c10150c */
[----:B------:R-:W-:Y:S02]  /*9d70*/  ISETP.GT.AND P0, PT, R5, 0x8, P1 ;  /* 0x000000080500780c */ /* 0x000fe40000f04270 */
[----:B------:R-:W-:Y:S02]  /*9d80*/  ISETP.GT.AND P1, PT, R7, 0x39, PT ;  /* 0x000000390700780c */ /* 0x000fe40003f24270 */
[----:B------:R-:W-:Y:S02]  /*9d90*/  F2FP.BF16.F32.PACK_AB R75, RZ, R75 ;  /* 0x0000004bff4b723e */ /* 0x000fe400000010ff */
[----:B------:R-:W-:-:S02]  /*9da0*/  F2FP.BF16.F32.PACK_AB R76, RZ, R76 ;  /* 0x0000004cff4c723e */ /* 0x000fc400000010ff */
[----:B------:R-:W-:Y:S02]  /*9db0*/  F2FP.BF16.F32.PACK_AB R77, RZ, R77 ;  /* 0x0000004dff4d723e */ /* 0x000fe400000010ff */
[----:B------:R-:W-:Y:S02]  /*9dc0*/  F2FP.BF16.F32.PACK_AB R78, RZ, R78 ;  /* 0x0000004eff4e723e */ /* 0x000fe400000010ff */
[----:B------:R-:W-:Y:S01]  /*9dd0*/  F2FP.BF16.F32.PACK_AB R79, RZ, R79 ;  /* 0x0000004fff4f723e */ /* 0x000fe200000010ff */
[----:B------:R-:W-:Y:S01]  /*9de0*/  @P0 STG.E.U16 desc[UR12][R16.64+0x62], R115 ;  /* 0x0000627310000986 */ /* 0x000fe2000c10150c */
[----:B------:R-:W-:Y:S02]  /*9df0*/  ISETP.GT.AND P0, PT, R5, RZ, P2 ;  /* 0x000000ff0500720c */ /* 0x000fe40001704270 */
[----:B------:R-:W-:Y:S02]  /*9e00*/  F2FP.BF16.F32.PACK_AB R80, RZ, R80 ;  /* 0x00000050ff50723e */ /* 0x000fe400000010ff */
[----:B------:R-:W-:-:S02]  /*9e10*/  F2FP.BF16.F32.PACK_AB R81, RZ, R81 ;  /* 0x00000051ff51723e */ /* 0x000fc400000010ff */
[----:B------:R-:W-:Y:S02]  /*9e20*/  F2FP.BF16.F32.PACK_AB R82, RZ, R82 ;  /* 0x00000052ff52723e */ /* 0x000fe400000010ff */
[----:B------:R-:W-:Y:S02]  /*9e30*/  F2FP.BF16.F32.PACK_AB R83, RZ, R83 ;  /* 0x00000053ff53723e */ /* 0x000fe400000010ff */
[----:B------:R-:W-:Y:S02]  /*9e40*/  F2FP.BF16.F32.PACK_AB R84, RZ, R84 ;  /* 0x00000054ff54723e */ /* 0x000fe400000010ff */
[----:B------:R-:W-:Y:S01]  /*9e50*/  F2FP.BF16.F32.PACK_AB R85, RZ, R85 ;  /* 0x00000055ff55723e */ /* 0x000fe200000010ff */
[----:B------:R-:W-:Y:S01]  /*9e60*/  @P0 STG.E.U16 desc[UR12][R2.64+0x70], R116 ;  /* 0x0000707402000986 */ /* 0x000fe2000c10150c */
[----:B------:R-:W-:Y:S02]  /*9e70*/  ISETP.GT.AND P0, PT, R5, RZ, P1 ;  /* 0x000000ff0500720c */ /* 0x000fe40000f04270 */
[----:B------:R-:W-:-:S11]  /*9e80*/  F2FP.BF16.F32.PACK_AB R86, RZ, R86 ;  /* 0x00000056ff56723e */ /* 0x000fd600000010ff */
[----:B------:R-:W-:Y:S01]  /*9e90*/  @P0 STG.E.U16 desc[UR12][R2.64+0x72], R117 ;  /* 0x0000727502000986 */ /* 0x000fe2000c10150c */
[----:B------:R-:W-:Y:S02]  /*9ea0*/  ISETP.GT.AND P0, PT, R5, 0x8, P2 ;  /* 0x000000080500780c */ /* 0x000fe40001704270 */
[----:B------:R-:W-:-:S11]  /*9eb0*/  ISETP.GT.AND P2, PT, R7, 0x40, PT ;  /* 0x000000400700780c */ /* 0x000fd60003f44270 */
[----:B------:R-:W-:Y:S01]  /*9ec0*/  @P0 STG.E.U16 desc[UR12][R16.64+0x70], R118 ;  /* 0x0000707610000986 */ /* 0x000fe2000c10150c */
[----:B------:R-:W-:Y:S02]  /*9ed0*/  ISETP.GT.AND P0, PT, R5, 0x8, P1 ;  /* 0x000000080500780c */ /* 0x000fe40000f04270 */
[----:B------:R-:W-:-:S11]  /*9ee0*/  ISETP.GT.AND P1, PT, R7, 0x41, PT ;  /* 0x000000410700780c */ /* 0x000fd60003f24270 */
[----:B------:R-:W-:Y:S01]  /*9ef0*/  @P0 STG.E.U16 desc[UR12][R16.64+0x72], R119 ;  /* 0x0000727710000986 */ /* 0x000fe2000c10150c */
[----:B------:R-:W-:-:S13]  /*9f00*/  ISETP.GT.AND P0, PT, R5, RZ, P2 ;  /* 0x000000ff0500720c */ /* 0x000fda0001704270 */
[----:B------:R-:W-:Y:S01]  /*9f10*/  @P0 STG.E.U16 desc[UR12][R2.64+0x80], R120 ;  /* 0x0000807802000986 */ /* 0x000fe2000c10150c */
[----:B------:R-:W-:-:S13]  /*9f20*/  ISETP.GT.AND P0, PT, R5, RZ, P1 ;  /* 0x000000ff0500720c */ /* 0x000fda0000f04270 */
        /* <DEDUP_REMOVED lines=51> */
[----:B------:R-:W-:-:S13]  /*a260*/  ISETP.GT.AND P0, PT, R5, 0x8, P1 ;  /* 0x000000080500780c */ /* 0x000fda0000f04270 */
[----:B------:R-:W-:Y:S01]  /*a270*/  @P0 STG.E.U16 desc[UR12][R16.64+0xd0], R142 ;  /* 0x0000d08e10000986 */ /* 0x000fe2000c10150c */
[----:B------:R-:W-:-:S13]  /*a280*/  ISETP.GT.AND P0, PT, R5, 0x8, P3 ;  /* 0x000000080500780c */ /* 0x000fda0001f04270 */
[----:B------:R-:W-:Y:S01]  /*a290*/  @P0 STG.E.U16 desc[UR12][R16.64+0xd2], R143 ;  /* 0x0000d28f10000986 */ /* 0x000fe2000c10150c */
[----:B------:R-:W-:-:S04]  /*a2a0*/  ISETP.GT.AND P0, PT, R7, 0x70, PT ;  /* 0x000000700700780c */ /* 0x000fc80003f04270 */
        /* <DEDUP_REMOVED lines=8> */
[----:B------:R-:W-:-:S13]  /*a330*/  ISETP.GT.AND P1, PT, R5, RZ, P2 ;  /* 0x000000ff0500720c */ /* 0x000fda0001724270 */
[----:B------:R-:W-:Y:S01]  /*a340*/  @P1 STG.E.U16 desc[UR12][R2.64+0xf0], R148 ;  /* 0x0000f09402001986 */ /* 0x000fe2000c10150c */
[----:B------:R-:W-:-:S04]  /*a350*/  ISETP.GT.AND P1, PT, R7, 0x79, PT ;  /* 0x000000790700780c */ /* 0x000fc80003f24270 */
[----:B------:R-:W-:-:S13]  /*a360*/  ISETP.GT.AND P6, PT, R5, RZ, P1 ;  /* 0x000000ff0500720c */ /* 0x000fda0000fc4270 */
[----:B------:R0:W-:Y:S01]  /*a370*/  @P6 STG.E.U16 desc[UR12][R2.64+0xf2], R149 ;  /* 0x0000f29502006986 */ /* 0x0001e2000c10150c */
[----:B------:R-:W-:-:S13]  /*a380*/  ISETP.GT.AND P6, PT, R5, 0x8, P2 ;  /* 0x000000080500780c */ /* 0x000fda00017c4270 */
[----:B0-----:R-:W-:Y:S02]  /*a390*/  @P6 IMAD.MOV.U32 R2, RZ, RZ, R16 ;  /* 0x000000ffff026224 */ /* 0x001fe400078e0010 */
[----:B------:R-:W-:-:S05]  /*a3a0*/  @P6 IMAD.MOV.U32 R3, RZ, RZ, R17 ;  /* 0x000000ffff036224 */ /* 0x000fca00078e0011 */
[----:B------:R0:W-:Y:S01]  /*a3b0*/  @P6 STG.E.U16 desc[UR12][R2.64+0xf0], R150 ;  /* 0x0000f09602006986 */ /* 0x0001e2000c10150c */
[----:B------:R-:W-:-:S13]  /*a3c0*/  ISETP.GT.AND P6, PT, R5, 0x8, P1 ;  /* 0x000000080500780c */ /* 0x000fda0000fc4270 */
[----:B------:R-:W-:Y:S01]  /*a3d0*/  @P6 STG.E.U16 desc[UR12][R16.64+0xf2], R151 ;  /* 0x0000f29710006986 */ /* 0x000fe2000c10150c */
[----:B------:R-:W-:-:S05]  /*a3e0*/  IADD3 R10, P6, R159, R12, RZ ;  /* 0x0000000c9f0a7210 */ /* 0x000fca0007fde0ff */
[----:B------:R-:W-:Y:S01]  /*a3f0*/  IMAD.X R11, R11, 0x1, R13, P6 ;  /* 0x000000010b0b7824 */ /* 0x000fe200030e060d */
[C---:B------:R-:W-:Y:S02]  /*a400*/  ISETP.GT.AND P6, PT, R5.reuse, 0x40, P5 ;  /* 0x000000400500780c */ /* 0x040fe40002fc4270 */
[----:B------:R-:W-:-:S11]  /*a410*/  ISETP.GT.AND P5, PT, R5, 0x48, P5 ;  /* 0x000000480500780c */ /* 0x000fd60002fa4270 */
[----:B------:R-:W-:Y:S01]  /*a420*/  @P6 STG.E.U16 desc[UR12][R12.64], R24 ;  /* 0x000000180c006986 */ /* 0x000fe2000c10150c */
[----:B------:R-:W-:-:S04]  /*a430*/  ISETP.GT.AND P6, PT, R7, 0x1, PT ;  /* 0x000000010700780c */ /* 0x000fc80003fc4270 */
[----:B------:R-:W-:-:S13]  /*a440*/  ISETP.GT.AND P6, PT, R5, 0x40, P6 ;  /* 0x000000400500780c */ /* 0x000fda00037c4270 */
[----:B------:R-:W-:Y:S01]  /*a450*/  @P6 STG.E.U16 desc[UR12][R12.64+0x2], R25 ;  /* 0x000002190c006986 */ /* 0x000fe2000c10150c */
[----:B------:R-:W-:-:S03]  /*a460*/  ISETP.GT.AND P6, PT, R7, 0x1, PT ;  /* 0x000000010700780c */ /* 0x000fc60003fc4270 */
[----:B------:R-:W-:Y:S01]  /*a470*/  @P5 STG.E.U16 desc[UR12][R14.64], R26 ;  /* 0x0000001a0e005986 */ /* 0x000fe2000c10150c */
[----:B------:R-:W-:Y:S02]  /*a480*/  ISETP.GT.AND P5, PT, R5, 0x48, P6 ;  /* 0x000000480500780c */ /* 0x000fe400037a4270 */
[----:B------:R-:W-:-:S11]  /*a490*/  ISETP.GT.AND P6, PT, R7, 0x8, PT ;  /* 0x000000080700780c */ /* 0x000fd60003fc4270 */
[----:B------:R-:W-:Y:S01]  /*a4a0*/  @P5 STG.E.U16 desc[UR12][R14.64+0x2], R27 ;  /* 0x0000021b0e005986 */ /* 0x000fe2000c10150c */
[----:B------:R-:W-:Y:S02]  /*a4b0*/  ISETP.GT.AND P5, PT, R5, 0x40, P6 ;  /* 0x000000400500780c */ /* 0x000fe400037a4270 */
[----:B------:R-:W-:-:S11]  /*a4c0*/  ISETP.GT.AND P6, PT, R7, 0x9, PT ;  /* 0x000000090700780c */ /* 0x000fd60003fc4270 */
[----:B------:R-:W-:Y:S01]  /*a4d0*/  @P5 STG.E.U16 desc[UR12][R12.64+0x10], R28 ;  /* 0x0000101c0c005986 */ /* 0x000fe2000c10150c */
[----:B------:R-:W-:-:S13]  /*a4e0*/  ISETP.GT.AND P5, PT, R5, 0x40, P6 ;  /* 0x000000400500780c */ /* 0x000fda00037a4270 */
[----:B------:R-:W-:Y:S01]  /*a4f0*/  @P5 STG.E.U16 desc[UR12][R12.64+0x12], R29 ;  /* 0x0000121d0c005986 */ /* 0x000fe2000c10150c */
[----:B------:R-:W-:-:S04]  /*a500*/  ISETP.GT.AND P5, PT, R7, 0x8, PT ;  /* 0x000000080700780c */ /* 0x000fc80003fa4270 */
[----:B------:R-:W-:-:S13]  /*a510*/  ISETP.GT.AND P5, PT, R5, 0x48, P5 ;  /* 0x000000480500780c */ /* 0x000fda0002fa4270 */
        /* <DEDUP_REMOVED lines=11> */
[----:B0-----:R-:W-:Y:S02]  /*a5d0*/  @P5 IMAD.MOV.U32 R2, RZ, RZ, R8 ;  /* 0x000000ffff025224 */ /* 0x001fe400078e0008 */
[----:B------:R-:W-:-:S05]  /*a5e0*/  @P5 IMAD.MOV.U32 R3, RZ, RZ, R9 ;  /* 0x000000ffff035224 */ /* 0x000fca00078e0009 */
[----:B------:R0:W-:Y:S01]  /*a5f0*/  @P5 STG.E.U16 desc[UR12][R2.64+0x20], R34 ;  /* 0x0000202202005986 */ /* 0x0001e2000c10150c */
[----:B------:R-:W-:Y:S02]  /*a600*/  ISETP.GT.AND P5, PT, R5, 0x48, P6 ;  /* 0x000000480500780c */ /* 0x000fe400037a4270 */
[----:B------:R-:W-:-:S11]  /*a610*/  ISETP.GT.AND P6, PT, R7, 0x18, PT ;  /* 0x000000180700780c */ /* 0x000fd60003fc4270 */
[----:B0-----:R-:W-:Y:S02]  /*a620*/  @P5 IMAD.MOV.U32 R2, RZ, RZ, R8 ;  /* 0x000000ffff025224 */ /* 0x001fe400078e0008 */
[----:B------:R-:W-:-:S05]  /*a630*/  @P5 IMAD.MOV.U32 R3, RZ, RZ, R9 ;  /* 0x000000ffff035224 */ /* 0x000fca00078e0009 */
[----:B------:R0:W-:Y:S01]  /*a640*/  @P5 STG.E.U16 desc[UR12][R2.64+0x22], R35 ;  /* 0x0000222302005986 */ /* 0x0001e2000c10150c */
        /* <DEDUP_REMOVED lines=150> */
[----:B------:R-:W-:-:S13]  /*afb0*/  ISETP.GT.AND P5, PT, R5, 0x40, P6 ;  /* 0x000000400500780c */ /* 0x000fda00037a4270 */
[----:B------:R-:W-:Y:S01]  /*afc0*/  @P5 STG.E.U16 desc[UR12][R12.64+0xd0], R76 ;  /* 0x0000d04c0c005986 */ /* 0x000fe2000c10150c */
[C---:B------:R-:W-:Y:S02]  /*afd0*/  ISETP.GT.AND P5, PT, R5.reuse, 0x40, P3 ;  /* 0x000000400500780c */ /* 0x040fe40001fa4270 */
[----:B------:R-:W-:-:S11]  /*afe0*/  ISETP.GT.AND P3, PT, R5, 0x48, P3 ;  /* 0x000000480500780c */ /* 0x000fd60001f64270 */
[----:B------:R-:W-:Y:S01]  /*aff0*/  @P5 STG.E.U16 desc[UR12][R12.64+0xd2], R77 ;  /* 0x0000d24d0c005986 */ /* 0x000fe2000c10150c */
[C---:B------:R-:W-:Y:S02]  /*b000*/  ISETP.GT.AND P5, PT, R5.reuse, 0x48, P6 ;  /* 0x000000480500780c */ /* 0x040fe400037a4270 */
[C---:B------:R-:W-:Y:S02]  /*b010*/  ISETP.GT.AND P6, PT, R5.reuse, 0x40, P0 ;  /* 0x000000400500780c */ /* 0x040fe400007c4270 */
[----:B------:R-:W-:-:S09]  /*b020*/  ISETP.GT.AND P0, PT, R5, 0x48, P0 ;  /* 0x000000480500780c */ /* 0x000fd20000704270 */
[----:B0-----:R-:W-:Y:S02]  /*b030*/  @P5 IMAD.MOV.U32 R2, RZ, RZ, R8 ;  /* 0x000000ffff025224 */ /* 0x001fe400078e0008 */
[----:B------:R-:W-:-:S05]  /*b040*/  @P5 IMAD.MOV.U32 R3, RZ, RZ, R9 ;  /* 0x000000ffff035224 */ /* 0x000fca00078e0009 */
[----:B------:R0:W-:Y:S01]  /*b050*/  @P5 STG.E.U16 desc[UR12][R2.64+0xd0], R78 ;  /* 0x0000d04e02005986 */ /* 0x0001e2000c10150c */
[C---:B------:R-:W-:Y:S02]  /*b060*/  ISETP.GT.AND P5, PT, R5.reuse, 0x40, P4 ;  /* 0x000000400500780c */ /* 0x040fe400027a4270 */
[----:B------:R-:W-:Y:S01]  /*b070*/  ISETP.GT.AND P4, PT, R5, 0x48, P4 ;  /* 0x000000480500780c */ /* 0x000fe20002784270 */
[----:B0-----:R-:W-:Y:S02]  /*b080*/  @P3 IMAD.MOV.U32 R2, RZ, RZ, R8 ;  /* 0x000000ffff023224 */ /* 0x001fe400078e0008 */
[----:B------:R-:W-:-:S05]  /*b090*/  @P3 IMAD.MOV.U32 R3, RZ, RZ, R9 ;  /* 0x000000ffff033224 */ /* 0x000fca00078e0009 */
[----:B------:R0:W-:Y:S01]  /*b0a0*/  @P3 STG.E.U16 desc[UR12][R2.64+0xd2], R79 ;  /* 0x0000d24f02003986 */ /* 0x0001e2000c10150c */
[C---:B------:R-:W-:Y:S02]  /*b0b0*/  ISETP.GT.AND P3, PT, R5.reuse, 0x40, P1 ;  /* 0x000000400500780c */ /* 0x040fe40000f64270 */
[C---:B------:R-:W-:Y:S01]  /*b0c0*/  ISETP.GT.AND P1, PT, R5.reuse, 0x48, P1 ;  /* 0x000000480500780c */ /* 0x040fe20000f24270 */
[----:B------:R-:W-:Y:S01]  /*b0d0*/  @P6 STG.E.U16 desc[UR12][R12.64+0xe0], R80 ;  /* 0x0000e0500c006986 */ /* 0x000fe2000c10150c */
[C---:B------:R-:W-:Y:S02]  /*b0e0*/  ISETP.GT.AND P6, PT, R5.reuse, 0x40, P2 ;  /* 0x000000400500780c */ /* 0x040fe400017c4270 */
[----:B------:R-:W-:Y:S01]  /*b0f0*/  ISETP.GT.AND P2, PT, R5, 0x48, P2 ;  /* 0x000000480500780c */ /* 0x000fe20001744270 */
[----:B------:R-:W-:Y:S01]  /*b100*/  @P5 STG.E.U16 desc[UR12][R12.64+0xe2], R81 ;  /* 0x0000e2510c005986 */ /* 0x000fe2000c10150c */
[----:B0-----:R-:W-:Y:S02]  /*b110*/  @P0 IMAD.MOV.U32 R2, RZ, RZ, R8 ;  /* 0x000000ffff020224 */ /* 0x001fe400078e0008 */
[----:B------:R-:W-:-:S05]  /*b120*/  @P0 IMAD.MOV.U32 R3, RZ, RZ, R9 ;  /* 0x000000ffff030224 */ /* 0x000fca00078e0009 */
[----:B------:R0:W-:Y:S02]  /*b130*/  @P0 STG.E.U16 desc[UR12][R2.64+0xe0], R82 ;  /* 0x0000e05202000986 */ /* 0x0001e4000c10150c */
[----:B0-----:R-:W-:Y:S02]  /*b140*/  @P4 IMAD.MOV.U32 R2, RZ, RZ, R8 ;  /* 0x000000ffff024224 */ /* 0x001fe400078e0008 */
[----:B------:R-:W-:-:S05]  /*b150*/  @P4 IMAD.MOV.U32 R3, RZ, RZ, R9 ;  /* 0x000000ffff034224 */ /* 0x000fca00078e0009 */
[----:B------:R0:W-:Y:S04]  /*b160*/  @P4 STG.E.U16 desc[UR12][R2.64+0xe2], R83 ;  /* 0x0000e25302004986 */ /* 0x0001e8000c10150c */
[----:B------:R1:W-:Y:S04]  /*b170*/  @P6 STG.E.U16 desc[UR12][R12.64+0xf0], R84 ;  /* 0x0000f0540c006986 */ /* 0x0003e8000c10150c */
[----:B------:R1:W-:Y:S01]  /*b180*/  @P3 STG.E.U16 desc[UR12][R12.64+0xf2], R85 ;  /* 0x0000f2550c003986 */ /* 0x0003e2000c10150c */
[----:B0-----:R-:W-:Y:S02]  /*b190*/  @P2 IMAD.MOV.U32 R2, RZ, RZ, R8 ;  /* 0x000000ffff022224 */ /* 0x001fe400078e0008 */
[----:B------:R-:W-:-:S05]  /*b1a0*/  @P2 IMAD.MOV.U32 R3, RZ, RZ, R9 ;  /* 0x000000ffff032224 */ /* 0x000fca00078e0009 */
[----:B------:R1:W-:Y:S01]  /*b1b0*/  @P2 STG.E.U16 desc[UR12][R2.64+0xf0], R86 ;  /* 0x0000f05602002986 */ /* 0x0003e2000c10150c */
[----:B------:R-:W-:Y:S05]  /*b1c0*/  @!P1 EXIT ;  /* 0x000000000000994d */ /* 0x000fea0003800000 */
[----:B------:R-:W-:-:S05]  /*b1d0*/  F2FP.BF16.F32.PACK_AB R0, RZ, R0 ;  /* 0x00000000ff00723e */ /* 0x000fca00000010ff */
[----:B------:R-:W-:Y:S01]  /*b1e0*/  STG.E.U16 desc[UR12][R8.64+0xf2], R0 ;  /* 0x0000f20008007986 */ /* 0x000fe2000c10150c */
[----:B------:R-:W-:Y:S05]  /*b1f0*/  EXIT ;  /* 0x000000000000794d */ /* 0x000fea0003800000 */
.L_x_14:
[----:B------:R-:W-:-:S13]  /*b200*/  ISETP.NE.AND P0, PT, R10, RZ, PT ;  /* 0x000000ff0a00720c */ /* 0x000fda0003f05270 */
[----:B------:R-:W-:Y:S05]  /*b210*/  @P0 EXIT ;  /* 0x000000000000094d */ /* 0x000fea0003800000 */
[----:B------:R-:W-:Y:S01]  /*b220*/  ELECT P0, URZ, PT ;  /* 0x00000000003f782f */ /* 0x000fe20003800000 */
[----:B------:R-:W-:-:S12]  /*b230*/  BSSY B0, `(.L_x_279) ;  /* 0x000007d000007945 */ /* 0x000fd80003800000 */
[----:B------:R-:W-:Y:S05]  /*b240*/  @!P0 BRA `(.L_x_280) ;  /* 0x0000000400ec8947 */ /* 0x000fea0003800000 */
[----:B------:R-:W-:-:S13]  /*b250*/  ISETP.GE.AND P0, PT, R12, 0x1, PT ;  /* 0x000000010c00780c */ /* 0x000fda0003f06270 */
[----:B------:R-:W-:Y:S05]  /*b260*/  @!P0 BRA `(.L_x_280) ;  /* 0x0000000400e48947 */ /* 0x000fea0003800000 */
[----:B------:R-:W0:Y:S01]  /*b270*/  S2R R6, SR_CgaCtaId ;  /* 0x0000000000067919 */ /* 0x000e220000008800 */
[----:B---3-5:R-:W1:Y:S01]  /*b280*/  LDC.64 R2, c[0x0][0x4d8] ;  /* 0x00013600ff027b82 */ /* 0x028e620000000a00 */
[----:B------:R-:W-:Y:S01]  /*b290*/  LOP3.LUT P0, RZ, R13, 0x1f, RZ, 0xc0, !PT ;  /* 0x0000001f0dff7812 */ /* 0x000fe2000780c0ff */
[----:B------:R-:W-:Y:S01]  /*b2a0*/  IMAD.SHL.U32 R14, R14, 0x80, RZ ;  /* 0x000000800e0e7824 */ /* 0x000fe200078e00ff */
[----:B------:R-:W-:Y:S01]  /*b2b0*/  ULDC.64 UR4, c[0x0][0x4b0] ;  /* 0x00012c0000047ab9 */ /* 0x000fe20000000a00 */
[----:B------:R-:W-:Y:S01]  /*b2c0*/  IMAD.SHL.U32 R11, R7, 0x80, RZ ;  /* 0x00000080070b7824 */ /* 0x000fe200078e00ff */
[C---:B------:R-:W-:Y:S01]  /*b2d0*/  ISETP.NE.AND P2, PT, R18.reuse, RZ, PT ;  /* 0x000000ff1200720c */ /* 0x040fe20003f45270 */
[----:B------:R-:W-:Y:S01]  /*b2e0*/  IMAD.MOV.U32 R7, RZ, RZ, RZ ;  /* 0x000000ffff077224 */ /* 0x000fe200078e00ff */
[----:B------:R-:W-:Y:S01]  /*b2f0*/  ISETP.NE.OR P0, PT, R18, RZ, !P0 ;  /* 0x000000ff1200720c */ /* 0x000fe20004705670 */
[----:B------:R-:W-:Y:S01]  /*b300*/  IMAD.MOV.U32 R16, RZ, RZ, RZ ;  /* 0x000000ffff107224 */ /* 0x000fe200078e00ff */
[----:B------:R-:W-:Y:S01]  /*b310*/  LOP3.LUT R15, R5, 0x2, RZ, 0xfc, !PT ;  /* 0x00000002050f7812 */ /* 0x000fe200078efcff */
[----:B------:R-:W-:-:S02]  /*b320*/  VIADD R13, R14, 0x40 ;  /* 0x000000400e0d7836 */ /* 0x000fc40000000000 */
[----:B------:R-:W-:Y:S02]  /*b330*/  VIADD R17, R11, 0x40 ;  /* 0x000000400b117836 */ /* 0x000fe40000000000 */
[----:B-1----:R-:W-:Y:S02]  /*b340*/  IMAD R23, R23, UR4, R2 ;  /* 0x0000000417177c24 */ /* 0x002fe4000f8e0202 */
[----:B------:R-:W-:Y:S02]  /*b350*/  IMAD R10, R4, UR5, R3 ;  /* 0x00000005040a7c24 */ /* 0x000fe4000f8e0203 */
[----:B------:R-:W-:Y:S02]  /*b360*/  IMAD.MOV.U32 R3, RZ, RZ, 0x1 ;  /* 0x00000001ff037424 */ /* 0x000fe400078e00ff */
[----:B------:R-:W-:Y:S02]  /*b370*/  IMAD.MOV.U32 R4, RZ, RZ, R8 ;  /* 0x000000ffff047224 */ /* 0x000fe400078e0008 */
[----:B0-----:R-:W-:-:S02]  /*b380*/  IMAD.SHL.U32 R0, R6, 0x400, RZ ;  /* 0x0000040006007824 */ /* 0x001fc400078e00ff */
[----:B------:R-:W-:-:S03]  /*b390*/  IMAD.SHL.U32 R2, R6, 0x10, RZ ;  /* 0x0000001006027824 */ /* 0x000fc600078e00ff */
[----:B------:R-:W-:-:S07]  /*b3a0*/  LOP3.LUT R0, R0, 0x400, RZ, 0xc0, !PT ;  /* 0x0000040000007812 */ /* 0x000fce00078ec0ff */
.L_x_284:
[----:B------:R-:W0:Y:S01]  /*b3b0*/  S2R R9, SR_CgaCtaId ;  /* 0x0000000000097919 */ /* 0x000e220000008800 */
[----:B------:R-:W-:-:S04]  /*b3c0*/  MOV R6, 0x400 ;  /* 0x0000040000067802 */ /* 0x000fc80000000f00 */
[----:B0-----:R-:W-:Y:S02]  /*b3d0*/  LEA R12, R9, R6, 0x18 ;  /* 0x00000006090c7211 */ /* 0x001fe400078ec0ff */
[----:B------:R-:W-:-:S03]  /*b3e0*/  SHF.L.U32 R6, R3, 0x1f, RZ ;  /* 0x0000001f03067819 */ /* 0x000fc600000006ff */
[----:B------:R-:W-:-:S07]  /*b3f0*/  IMAD R9, R7, 0x8, R12 ;  /* 0x0000000807097824 */ /* 0x000fce00078e020c */
.L_x_281:
[----:B0-----:R0:W1:Y:S02]  /*b400*/  SYNCS.PHASECHK.TRANS64.TRYWAIT P1, [R9+URZ+0x38070], R6 ;  /* 0x03807006090075a7 */ /* 0x001064000802017f */
[----:B-1----:R-:W-:Y:S05]  /*b410*/  @!P1 NANOSLEEP.SYNCS 0x989680 ;  /* 0x009896800000995d */ /* 0x002fea0003900000 */
[----:B------:R-:W1:Y:S02]  /*b420*/  @!P1 SYNCS.PHASECHK.TRANS64 P1, [R9+URZ+0x38070], R6 ;  /* 0x03807006090095a7 */ /* 0x000e64000802007f */
[----:B-1----:R-:W-:Y:S05]  /*b430*/  @!P1 BRA `(.L_x_281) ;  /* 0xfffffffc00f09947 */ /* 0x002fea000383ffff */
[----:B0-----:R-:W0:Y:S02]  /*b440*/  @!P2 LDC R6, c[0x0][0x500] ;  /* 0x00014000ff06ab82 */ /* 0x001e240000000800 */
[----:B0-----:R0:W-:Y:S02]  /*b450*/  @!P2 SYNCS.ARRIVE.TRANS64 RZ, [R9+URZ+0x38000], R6 ;  /* 0x0380000609ffa9a7 */ /* 0x0011e4000800003f */
[----:B0-----:R-:W-:-:S04]  /*b460*/  PRMT R6, R15, 0x9910, RZ ;  /* 0x000099100f067816 */ /* 0x001fc800000000ff */
[----:B------:R-:W-:-:S13]  /*b470*/  ISETP.NE.AND P1, PT, R6, 0x2, PT ;  /* 0x000000020600780c */ /* 0x000fda0003f25270 */
[----:B------:R-:W-:Y:S05]  /*b480*/  @P1 BRA `(.L_x_282) ;  /* 0x0000000000041947 */ /* 0x000fea0003800000 */
[----:B------:R-:W-:Y:S01]  /*b490*/  BPT.TRAP 0x1 ;  /* 0x000000040000795c */ /* 0x000fe20000300000 */
.L_x_282:
[----:B------:R-:W-:Y:S05]  /*b4a0*/  @P0 BRA `(.L_x_283) ;  /* 0x0000000000040947 */ /* 0x000fea0003800000 */
[----:B------:R-:W-:Y:S01]  /*b4b0*/  BPT.TRAP 0x1 ;  /* 0x000000040000795c */ /* 0x000fe20000300000 */
.L_x_283:
[----:B------:R-:W-:Y:S01]  /*b4c0*/  R2UR UR7, R16 ;  /* 0x00000000100772ca */ /* 0x000fe200000e0000 */
[----:B------:R-:W-:Y:S01]  /*b4d0*/  ULDC UR17, c[0x0][0x48c] ;  /* 0x0001230000117ab9 */ /* 0x000fe20000000800 */
[----:B------:R-:W-:Y:S01]  /*b4e0*/  R2UR UR26, R2 ;  /* 0x00000000021a72ca */ /* 0x000fe200000e0000 */
[----:B------:R-:W-:Y:S01]  /*b4f0*/  UISETP.NE.AND UP0, UPT, UR17, 0x1, UPT ;  /* 0x000000011100788c */ /* 0x000fe2000bf05270 */
[----:B------:R-:W-:Y:S01]  /*b500*/  IMAD R6, R7, 0x1000, R0 ;  /* 0x0000100007067824 */ /* 0x000fe200078e0200 */
[----:B------:R-:W-:Y:S01]  /*b510*/  R2UR UR6, R12 ;  /* 0x000000000c0672ca */ /* 0x000fe200000e0000 */
[----:B------:R-:W-:Y:S01]  /*b520*/  ULDC.64 UR18, c[0x0][0x198] ;  /* 0x0000660000127ab9 */ /* 0x000fe20000000a00 */
[----:B------:R-:W-:Y:S01]  /*b530*/  ULDC.64 UR30, c[0x0][0x4b8] ;  /* 0x00012e00001e7ab9 */ /* 0x000fe20000000a00 */
[----:B------:R-:W-:Y:S01]  /*b540*/  IMAD R6, R6, 0x2, R12 ;  /* 0x0000000206067824 */ /* 0x000fe200078e020c */
[----:B------:R-:W-:Y:S01]  /*b550*/  UIADD3 UR34, UP2, UR18, 0x1f0, URZ ;  /* 0x000001f012227890 */ /* 0x000fe2000ff5e03f */
[----:B------:R-:W-:Y:S01]  /*b560*/  ISETP.GT.AND P3, PT, R4, 0x1, PT ;  /* 0x000000010400780c */ /* 0x000fe20003f64270 */
[----:B------:R-:W-:Y:S01]  /*b570*/  ULDC.64 UR28, c[0x0][0x4d0] ;  /* 0x00013400001c7ab9 */ /* 0x000fe20000000a00 */
[----:B------:R-:W-:Y:S01]  /*b580*/  UMOV UR22, 0x0 ;  /* 0x0000000000167882 */ /* 0x000fe20000000000 */
[----:B------:R-:W-:Y:S01]  /*b590*/  USHF.L.U32 UR7, UR7, 0x5, URZ ;  /* 0x0000000507077899 */ /* 0x000fe2000800063f */
[----:B------:R-:W-:Y:S01]  /*b5a0*/  R2UR UR8, R6 ;  /* 0x00000000060872ca */ /* 0x000fe200000e0000 */
[----:B------:R-:W-:Y:S01]  /*b5b0*/  @UP0 ULDC.64 UR14, c[0x0][0x490] ;  /* 0x00012400000e0ab9 */ /* 0x000fe20000000a00 */
[----:B------:R-:W-:Y:S01]  /*b5c0*/  @UP0 ULDC.64 UR10, c[0x0][0x490] ;  /* 0x00012400000a0ab9 */ /* 0x000fe20000000a00 */
[----:B------:R-:W-:Y:S01]  /*b5d0*/  ULOP3.LUT UR26, UR7, 0x10, UR26, 0xf8, !UPT ;  /* 0x00000010071a7892 */ /* 0x000fe2000f8ef81a */
[----:B------:R-:W-:Y:S01]  /*b5e0*/  PRMT R6, R23, 0x40, R10 ;  /* 0x0000004017067816 */ /* 0x000fe2000000000a */
[----:B------:R-:W-:Y:S01]  /*b5f0*/  UIADD3.X UR35, URZ, UR19, URZ, UP2, !UPT ;  /* 0x000000133f237290 */ /* 0x000fe200097fe43f */
[----:B------:R-:W-:Y:S01]  /*b600*/  VIADD R4, R4, 0xffffffff ;  /* 0xffffffff04047836 */ /* 0x000fe20000000000 */
[----:B------:R-:W-:Y:S01]  /*b610*/  UIMAD.WIDE.U32 UR12, UR26, UR14, URZ ;  /* 0x0000000e1a0c72a5 */ /* 0x000fe2000f8e003f */
[----:B------:R-:W-:Y:S01]  /*b620*/  R2UR UR37, R6 ;  /* 0x00000000062572ca */ /* 0x000fe200000e0000 */
[----:B------:R-:W-:Y:S01]  /*b630*/  UIMAD.WIDE.U32 UR4, UR26, UR10, URZ ;  /* 0x0000000a1a0472a5 */ /* 0x000fe2000f8e003f */
[----:B------:R-:W-:Y:S01]  /*b640*/  R2UR UR10, R9 ;  /* 0x00000000090a72ca */ /* 0x000fe200000e0000 */
[----:B------:R-:W-:Y:S01]  /*b650*/  UMOV UR9, UR26 ;  /* 0x0000001a00097c82 */ /* 0x000fe20008000000 */
[----:B------:R-:W-:Y:S01]  /*b660*/  UIADD3 UR14, UP1, UR18, 0xf0, URZ ;  /* 0x000000f0120e7890 */ /* 0x000fe2000ff3e03f */
[----:B------:R-:W-:Y:S01]  /*b670*/  IMAD.MOV.U32 R6, RZ, RZ, 0x3 ;  /* 0x00000003ff067424 */ /* 0x000fe200078e00ff */
[----:B------:R-:W-:Y:S01]  /*b680*/  @UP0 USHF.R.U32.HI UR9, URZ, UR11, UR5 ;  /* 0x0000000b3f090299 */ /* 0x000fe20008011605 */
[----:B------:R-:W-:Y:S01]  /*b690*/  VIADD R16, R16, 0x1 ;  /* 0x0000000110107836 */ /* 0x000fe20000000000 */
[----:B------:R-:W-:Y:S01]  /*b6a0*/  ULDC UR12, c[0x0][0x498] ;  /* 0x00012600000c7ab9 */ /* 0x000fe20000000800 */
[----:B------:R-:W-:Y:S01]  /*b6b0*/  UMOV UR11, UR26 ;  /* 0x0000001a000b7c82 */ /* 0x000fe20008000000 */
[----:B------:R-:W-:Y:S01]  /*b6c0*/  @UP0 USHF.R.U32.HI UR11, URZ, UR15, UR13 ;  /* 0x0000000f3f0b0299 */ /* 0x000fe2000801160d */
[C---:B------:R-:W-:Y:S01]  /*b6d0*/  R2UR UR4, R7.reuse ;  /* 0x00000000070472ca */ /* 0x040fe200000e0000 */
[----:B------:R-:W-:Y:S01]  /*b6e0*/  UISETP.NE.AND UP0, UPT, UR12, 0x1, UPT ;  /* 0x000000010c00788c */ /* 0x000fe2000bf05270 */
[----:B------:R-:W-:Y:S01]  /*b6f0*/  VIADD R7, R7, 0x1 ;  /* 0x0000000107077836 */ /* 0x000fe20000000000 */
[----:B------:R-:W-:-:S02]  /*b700*/  UIADD3.X UR15, URZ, UR19, URZ, UP1, !UPT ;  /* 0x000000133f0f7290 */ /* 0x000fc40008ffe43f */
[----:B------:R-:W-:Y:S02]  /*b710*/  UIADD3 UR5, UR10, 0x38000, URZ ;  /* 0x000380000a057890 */ /* 0x000fe4000fffe03f */
[----:B------:R-:W-:Y:S01]  /*b720*/  UIADD3 UR10, -UR9, URZ, URZ ;  /* 0x0000003f090a7290 */ /* 0x000fe2000fffe13f */
[C---:B------:R-:W-:Y:S01]  /*b730*/  ISETP.NE.AND P1, PT, R7.reuse, 0xe, PT ;  /* 0x0000000e0700780c */ /* 0x040fe20003f25270 */
[----:B------:R-:W-:Y:S01]  /*b740*/  UIADD3 UR20, -UR11, URZ, URZ ;  /* 0x0000003f0b147290 */ /* 0x000fe2000fffe13f */
[----:B------:R-:W-:Y:S02]  /*b750*/  UMOV UR21, UR9 ;  /* 0x0000000900157c82 */ /* 0x000fe40008000000 */
[----:B------:R-:W-:Y:S01]  /*b760*/  @UP0 ULDC UR32, c[0x0][0x49c] ;  /* 0x0001270000200ab9 */ /* 0x000fe20000000800 */
[----:B------:R-:W-:Y:S01]  /*b770*/  @UP0 ULDC UR18, c[0x0][0x49c] ;  /* 0x0001270000120ab9 */ /* 0x000fe20000000800 */
[----:B------:R-:W-:Y:S01]  /*b780*/  UIMAD.WIDE.U32 UR32, UR11, UR32, URZ ;  /* 0x000000200b2072a5 */ /* 0x000fe2000f8e003f */
[----:B------:R-:W-:Y:S01]  /*b790*/  SEL R7, R7, RZ, P1 ;  /* 0x000000ff07077207 */ /* 0x000fe20000800000 */
[----:B------:R-:W-:-:S02]  /*b7a0*/  UIMAD.WIDE.U32 UR18, UR9, UR18, URZ ;  /* 0x00000012091272a5 */ /* 0x000fc4000f8e003f */
[----:B------:R-:W-:Y:S01]  /*b7b0*/  ULEA UR4, UR4, UR6, 0xd ;  /* 0x0000000604047291 */ /* 0x000fe2000f8e683f */
[----:B------:R-:W-:Y:S01]  /*b7c0*/  R2UR UR6, R14 ;  /* 0x000000000e0672ca */ /* 0x000fe200000e0000 */
[----:B------:R-:W-:Y:S01]  /*b7d0*/  @UP0 ULDC UR38, c[0x0][0x4a0] ;  /* 0x0001280000260ab9 */ /* 0x000fe20000000800 */
[----:B------:R-:W-:Y:S01]  /*b7e0*/  @UP0 ULDC UR39, c[0x0][0x4a0] ;  /* 0x0001280000270ab9 */ /* 0x000fe20000000800 */
[----:B------:R-:W-:Y:S01]  /*b7f0*/  R2UR UR32, R6 ;  /* 0x00000000062072ca */ /* 0x000fe200000e0000 */
[----:B------:R-:W-:Y:S01]  /*b800*/  UMOV UR13, UR11 ;  /* 0x0000000b000d7c82 */ /* 0x000fe20008000000 */
[----:B------:R-:W-:Y:S01]  /*b810*/  @UP0 USHF.R.U32.HI UR21, URZ, UR38, UR19 ;  /* 0x000000263f150299 */ /* 0x000fe20008011613 */
[----:B------:R-:W-:Y:S01]  /*b820*/  R2UR UR18, R11 ;  /* 0x000000000b1272ca */ /* 0x000fe200000e0000 */
[----:B------:R-:W-:Y:S01]  /*b830*/  @UP0 USHF.R.U32.HI UR13, URZ, UR39, UR33 ;  /* 0x000000273f0d0299 */ /* 0x000fe20008011621 */
[----:B------:R-:W-:Y:S01]  /*b840*/  SEL R6, RZ, 0x1, P1 ;  /* 0x00000001ff067807 */ /* 0x000fe20000800000 */
[----:B------:R-:W-:-:S02]  /*b850*/  UIMAD UR10, UR17, UR10, UR26 ;  /* 0x0000000a110a72a4 */ /* 0x000fc4000f8e021a */
[----:B------:R-:W-:Y:S01]  /*b860*/  UIMAD UR36, UR17, UR20, UR26 ;  /* 0x00000014112472a4 */ /* 0x000fe2000f8e021a */
[----:B------:R-:W-:Y:S01]  /*b870*/  R2UR UR26, R13 ;  /* 0x000000000d1a72ca */ /* 0x000fe200000e0000 */
[----:B------:R-:W-:Y:S01]  /*b880*/  UIADD3 UR20, -UR21, URZ, URZ ;  /* 0x0000003f15147290 */ /* 0x000fe2000fffe13f */
[----:B------:R-:W-:Y:S01]  /*b890*/  LOP3.LUT R3, R3, R6, RZ, 0x3c, !PT ;  /* 0x0000000603037212 */ /* 0x000fe200078e3cff */
[----:B------:R-:W-:Y:S02]  /*b8a0*/  UIADD3 UR17, -UR13, URZ, URZ ;  /* 0x0000003f0d117290 */ /* 0x000fe4000fffe13f */
[----:B------:R-:W-:Y:S01]  /*b8b0*/  UIMAD UR19, UR10, UR30, UR28 ;  /* 0x0000001e0a1372a4 */ /* 0x000fe2000f8e021c */
[----:B------:R-:W-:Y:S01]  /*b8c0*/  R2UR UR10, R17 ;  /* 0x00000000110a72ca */ /* 0x000fe200000e0000 */
[----:B------:R-:W-:Y:S01]  /*b8d0*/  UIMAD UR20, UR12, UR20, UR9 ;  /* 0x000000140c1472a4 */ /* 0x000fe2000f8e0209 */
[----:B------:R-:W-:Y:S01]  /*b8e0*/  UMOV UR23, 0x10000000 ;  /* 0x1000000000177882 */ /* 0x000fe20000000000 */
[----:B------:R-:W-:Y:S01]  /*b8f0*/  UIMAD UR12, UR12, UR17, UR11 ;  /* 0x000000110c0c72a4 */ /* 0x000fe2000f8e020b */
[----:B------:R0:W-:Y:S01]  /*b900*/  UTMALDG.2D [UR4], [UR14], desc[UR22] ;  /* 0x000016040e0075b4 */ /* 0x0001e20008009000 */
[----:B------:R-:W-:-:S02]  /*b910*/  UIADD3 UR24, UR4, 0x1000, URZ ;  /* 0x0000100004187890 */ /* 0x000fc4000fffe03f */
[----:B------:R-:W-:Y:S02]  /*b920*/  UIADD3 UR16, UR8, 0x1c000, URZ ;  /* 0x0001c00008107890 */ /* 0x000fe4000fffe03f */
[----:B------:R-:W-:Y:S02]  /*b930*/  UIMAD UR20, UR20, UR31, UR29 ;  /* 0x0000001f141472a4 */ /* 0x000fe4000f8e021d */
[----:B------:R-:W-:Y:S02]  /*b940*/  UIADD3 UR8, UR8, 0x1d000, URZ ;  /* 0x0001d00008087890 */ /* 0x000fe4000fffe03f */
[----:B------:R-:W-:Y:S02]  /*b950*/  UIMAD UR11, UR36, UR30, UR28 ;  /* 0x0000001e240b72a4 */ /* 0x000fe4000f8e021c */
[----:B------:R-:W-:Y:S01]  /*b960*/  UIMAD UR12, UR12, UR31, UR29 ;  /* 0x0000001f0c0c72a4 */ /* 0x000fe2000f8e021d */
[----:B------:R-:W-:Y:S01]  /*b970*/  UMOV UR25, UR5 ;  /* 0x0000000500197c82 */ /* 0x000fe20008000000 */
[----:B------:R-:W-:Y:S01]  /*b980*/  UMOV UR27, UR7 ;  /* 0x00000007001b7c82 */ /* 0x000fe20008000000 */
[----:B------:R-:W-:Y:S01]  /*b990*/  UMOV UR17, UR5 ;  /* 0x0000000500117c82 */ /* 0x000fe20008000000 */
[----:B------:R1:W-:Y:S01]  /*b9a0*/  UTMALDG.2D [UR24], [UR14], desc[UR22] ;  /* 0x000016180e0075b4 */ /* 0x0003e20008009000 */
[----:B------:R-:W-:Y:S01]  /*b9b0*/  UMOV UR9, UR5 ;  /* 0x0000000500097c82 */ /* 0x000fe20008000000 */
[----:B0-----:R-:W-:-:S09]  /*b9c0*/  UPRMT UR4, UR37, 0x5410, UR32 ;  /* 0x0000541025047896 */ /* 0x001fd20008000020 */
[----:B------:R1:W-:Y:S01]  /*b9d0*/  UTMALDG.4D.IM2COL.MULTICAST [UR16], [UR34], UR4 ;  /* 0x00000010220073b4 */ /* 0x0003e20008058804 */
[----:B------:R1:W-:Y:S02]  /*b9e0*/  UTMALDG.4D.IM2COL.MULTICAST [UR8], [UR34], UR4 ;  /* 0x00000008220073b4 */ /* 0x0003e40008058804 */
[----:B-1----:R-:W-:Y:S05]  /*b9f0*/  @P3 BRA `(.L_x_284) ;  /* 0xfffffff8006c3947 */ /* 0x002fea000383ffff */
.L_x_280:
[----:B------:R-:W-:Y:S05]  /*ba00*/  BSYNC B0 ;  /* 0x0000000000007941 */ /* 0x000fea0003800000 */
.L_x_279:
[----:B------:R-:W-:Y:S01]  /*ba10*/  ISETP.GE.U32.AND P0, PT, R8, 0xe, PT ;  /* 0x0000000e0800780c */ /* 0x000fe20003f06070 */
[----:B-----5:R-:W-:-:S12]  /*ba20*/  IMAD.MOV.U32 R0, RZ, RZ, 0x1 ;  /* 0x00000001ff007424 */ /* 0x020fd800078e00ff */
[----:B------:R-:W-:Y:S05]  /*ba30*/  @!P0 BRA `(.L_x_285) ;  /* 0x00000000001c8947 */ /* 0x000fea0003800000 */
[----:B---3--:R-:W-:-:S05]  /*ba40*/  SHF.R.U32.HI R2, RZ, 0x1, R8 ;  /* 0x00000001ff027819 */ /* 0x008fca0000011608 */
[----:B------:R-:W-:-:S05]  /*ba50*/  IMAD.WIDE.U32 R2, R2, -0x6db6db6d, RZ ;  /* 0x9249249302027825 */ /* 0x000fca00078e00ff */
[----:B------:R-:W-:-:S04]  /*ba60*/  SHF.R.U32.HI R0, RZ, 0x2, R3 ;  /* 0x00000002ff007819 */ /* 0x000fc80000011603 */
[----:B------:R-:W-:-:S04]  /*ba70*/  LOP3.LUT R0, R0, 0x1, RZ, 0xc0, !PT ;  /* 0x0000000100007812 */ /* 0x000fc800078ec0ff */
[----:B------:R-:W-:-:S04]  /*ba80*/  ISETP.NE.U32.AND P0, PT, R0, 0x1, PT ;  /* 0x000000010000780c */ /* 0x000fc80003f05070 */
[----:B------:R-:W-:-:S04]  /*ba90*/  ISETP.NE.U32.AND.EX P0, PT, RZ, RZ, PT, P0 ;  /* 0x000000ffff00720c */ /* 0x000fc80003f05100 */
[----:B------:R-:W-:-:S09]  /*baa0*/  SEL R0, RZ, 0x1, !P0 ;  /* 0x00000001ff007807 */ /* 0x000fd20004000000 */
.L_x_285:
[----:B------:R-:W-:Y:S05]  /*bab0*/  WARPSYNC.ALL ;  /* 0x0000000000007948 */ /* 0x000fea0003800000 */
[----:B------:R-:W-:-:S13]  /*bac0*/  ELECT P0, URZ, PT ;  /* 0x00000000003f782f */ /* 0x000fda0003800000 */
[----:B------:R-:W-:Y:S05]  /*bad0*/  @!P0 EXIT ;  /* 0x000000000000894d */ /* 0x000fea0003800000 */
[----:B------:R-:W-:-:S04]  /*bae0*/  LOP3.LUT R5, R5, 0x2, RZ, 0xfc, !PT ;  /* 0x0000000205057812 */ /* 0x000fc800078efcff */
[----:B------:R-:W-:-:S13]  /*baf0*/  ISETP.NE.AND P0, PT, R5, 0x3, PT ;  /* 0x000000030500780c */ /* 0x000fda0003f05270 */
[----:B------:R-:W-:Y:S05]  /*bb00*/  @!P0 BRA `(.L_x_286) ;  /* 0x0000000000048947 */ /* 0x000fea0003800000 */
[----:B------:R-:W-:Y:S01]  /*bb10*/  BPT.TRAP 0x1 ;  /* 0x000000040000795c */ /* 0x000fe20000300000 */
.L_x_286:
[----:B------:R-:W0:Y:S01]  /*bb20*/  S2R R5, SR_CgaCtaId ;  /* 0x0000000000057919 */ /* 0x000e220000008800 */
[----:B---3--:R-:W-:-:S05]  /*bb30*/  SHF.R.U32.HI R2, RZ, 0x1, R8 ;  /* 0x00000001ff027819 */ /* 0x008fca0000011608 */
[----:B------:R-:W-:Y:S01]  /*bb40*/  IMAD.WIDE.U32 R2, R2, -0x6db6db6d, RZ ;  /* 0x9249249302027825 */ /* 0x000fe200078e00ff */
[----:B------:R-:W-:-:S04]  /*bb50*/  MOV R2, 0x400 ;  /* 0x0000040000027802 */ /* 0x000fc80000000f00 */
[----:B------:R-:W-:-:S05]  /*bb60*/  SHF.R.U32.HI R3, RZ, 0x2, R3 ;  /* 0x00000002ff037819 */ /* 0x000fca0000011603 */
[----:B------:R-:W-:Y:S01]  /*bb70*/  IMAD R8, R3, -0xe, R8 ;  /* 0xfffffff203087824 */ /* 0x000fe200078e0208 */
[----:B0-----:R-:W-:Y:S02]  /*bb80*/  LEA R2, R5, R2, 0x18 ;  /* 0x0000000205027211 */ /* 0x001fe400078ec0ff */
[----:B------:R-:W-:-:S03]  /*bb90*/  SHF.L.U32 R5, R0, 0x1f, RZ ;  /* 0x0000001f00057819 */ /* 0x000fc600000006ff */
[----:B------:R-:W-:-:S04]  /*bba0*/  VIADD R3, R2, 0x38070 ;  /* 0x0003807002037836 */ /* 0x000fc80000000000 */
[----:B------:R-:W-:-:S07]  /*bbb0*/  IMAD R2, R8, 0x8, R3 ;  /* 0x0000000808027824 */ /* 0x000fce00078e0203 */
.L_x_287:
[----:B0-----:R0:W1:Y:S02]  /*bbc0*/  SYNCS.PHASECHK.TRANS64.TRYWAIT P0, [R2+URZ], R5 ;  /* 0x00000005020075a7 */ /* 0x001064000800017f */
[----:B-1----:R-:W-:Y:S05]  /*bbd0*/  @!P0 NANOSLEEP.SYNCS 0x989680 ;  /* 0x009896800000895d */ /* 0x002fea0003900000 */
[----:B------:R-:W1:Y:S02]  /*bbe0*/  @!P0 SYNCS.PHASECHK.TRANS64 P0, [R2+URZ], R5 ;  /* 0x00000005020085a7 */ /* 0x000e64000800007f */
[----:B-1----:R-:W-:Y:S05]  /*bbf0*/  @!P0 BRA `(.L_x_287) ;  /* 0xfffffffc00f08947 */ /* 0x002fea000383ffff */
[----:B------:R-:W-:-:S05]  /*bc00*/  VIADD R8, R8, 0x1 ;  /* 0x0000000108087836 */ /* 0x000fca0000000000 */
[----:B------:R-:W-:-:S04]  /*bc10*/  ISETP.NE.AND P0, PT, R8, 0xe, PT ;  /* 0x0000000e0800780c */ /* 0x000fc80003f05270 */
[----:B0-----:R-:W-:Y:S02]  /*bc20*/  SEL R5, RZ, 0x1, P0 ;  /* 0x00000001ff057807 */ /* 0x001fe40000000000 */
[----:B------:R-:W-:Y:S02]  /*bc30*/  SEL R8, R8, RZ, P0 ;  /* 0x000000ff08087207 */ /* 0x000fe40000000000 */
[----:B------:R-:W-:-:S03]  /*bc40*/  LOP3.LUT R7, R0, R5, RZ, 0x3c, !PT ;  /* 0x0000000500077212 */ /* 0x000fc600078e3cff */
[----:B------:R-:W-:Y:S01]  /*bc50*/  IMAD R0, R8, 0x8, R3 ;  /* 0x0000000808007824 */ /* 0x000fe200078e0203 */
[----:B------:R-:W-:-:S07]  /*bc60*/  SHF.L.U32 R5, R7, 0x1f, RZ ;  /* 0x0000001f07057819 */ /* 0x000fce00000006ff */
.L_x_288:
        /* <DEDUP_REMOVED lines=11> */
.L_x_289:
        /* <DEDUP_REMOVED lines=11> */
.L_x_290:
        /* <DEDUP_REMOVED lines=11> */
.L_x_291:
        /* <DEDUP_REMOVED lines=11> */
.L_x_292:
        /* <DEDUP_REMOVED lines=11> */
.L_x_293:
        /* <DEDUP_REMOVED lines=11> */
.L_x_294:
        /* <DEDUP_REMOVED lines=11> */
.L_x_295:
        /* <DEDUP_REMOVED lines=11> */
.L_x_296:
        /* <DEDUP_REMOVED lines=11> */
.L_x_297:
        /* <DEDUP_REMOVED lines=11> */
.L_x_298:
        /* <DEDUP_REMOVED lines=11> */
.L_x_299:
        /* <DEDUP_REMOVED lines=11> */
.L_x_300:
[----:B0-----:R0:W1:Y:S02]  /*c4b0*/  SYNCS.PHASECHK.TRANS64.TRYWAIT P0, [R8+URZ], R3 ;  /* 0x00000003080075a7 */ /* 0x001064000800017f */
[----:B-1----:R-:W-:Y:S05]  /*c4c0*/  @!P0 NANOSLEEP.SYNCS 0x989680 ;  /* 0x009896800000895d */ /* 0x002fea0003900000 */
[----:B------:R-:W1:Y:S02]  /*c4d0*/  @!P0 SYNCS.PHASECHK.TRANS64 P0, [R8+URZ], R3 ;  /* 0x00000003080085a7 */ /* 0x000e64000800007f */
[----:B-1----:R-:W-:Y:S05]  /*c4e0*/  @P0 EXIT ;  /* 0x000000000000094d */ /* 0x002fea0003800000 */
[----:B------:R-:W-:Y:S05]  /*c4f0*/  BRA `(.L_x_300) ;  /* 0xfffffffc00ec7947 */ /* 0x000fea000383ffff */
.L_x_301:
[----:B------:R-:W-:-:S00]  /*c500*/  BRA `(.L_x_301) ;  /* 0xfffffffc00fc7947 */ /* 0x000fc0000383ffff */
[----:B------:R-:W-:-:S00]  /*c510*/  NOP ;  /* 0x0000000000007918 */ /* 0x000fc00000000000 */
        /* <DEDUP_REMOVED lines=14> */
.L_x_302:


//--------------------- .nv.shared._ZN7cutlass13device_kernelINS_4conv6kernel13ConvUniversalINS1_16ConvProblemShapeILNS1_8OperatorE2ELi2EEENS1_10collective14CollectiveConvINS1_46MainloopSm90TmaGmmaWarpSpecializedImplicitGemmILS5_2ELi14ELi2EN4cute5tupleIJNSA_1CILi2EEENSC_ILi1EEESE_EEENS1_36KernelImplicitTmaWarpSpecializedSm90ELi1EEENSB_IJNSC_ILi128EEENSB_IJSI_EEENSB_IJNSC_ILi32EEEEEEEEENS_10bfloat16_tESN_NSA_8TiledMMAINSA_8MMA_AtomIJNSA_4SM904GMMA28MMA_64x128x16_F32BF16BF16_SSILNSR_5MajorE1ELST_1ELNSR_7ScaleInE1ELSU_1EEEEEENSA_6LayoutINSB_IJSE_SE_SE_EEENSB_IJNSC_ILi0EEESZ_SZ_EEEEENSB_IJNSA_10UnderscoreES12_S12_EEEEENS7_6detail26Sm90ImplicitGemmTileTraitsINSA_13SM90_TMA_LOADENSA_14ComposedLayoutINSA_7SwizzleILi3ELi4ELi3EEENSA_18smem_ptr_flag_bitsILi16EEENSX_INSB_IJNSB_IJNSC_ILi64EEESD_EEENSB_IJNSC_ILi8EEENSC_ILi4EEEEEENSB_IJSE_NSC_ILi14EEEEEEEEENSB_IJNSB_IJSE_NSC_ILi2048EEEEEENSB_IJS1D_NSC_ILi512EEEEEENSB_IJSZ_NSC_ILi4096EEEEEEEEEEEEEvEENS16_INSA_30SM90_TMA_LOAD_IM2COL_MULTICASTES1T_vEEEENS_8epilogue10collective6detail29Sm90TmaWarpSpecializedAdapterINS1Z_15DefaultEpilogueISN_NSB_IJlNSB_IJSE_llEEESZ_EEES24_NS1Y_6thread17LinearCombinationISN_Li1EffLNS25_9ScaleType4KindE0ELNS_15FloatRoundStyleE2ESN_EENS_4gemm15EpilogueDefaultEEEEEvvEEEEvNT_6ParamsE --------------------------
	.section	.nv.shared._ZN7cutlass13device_kernelINS_4conv6kernel13ConvUniversalINS1_16ConvProblemShapeILNS1_8OperatorE2ELi2EEENS1_10collective14CollectiveConvINS1_46MainloopSm90TmaGmmaWarpSpecializedImplicitGemmILS5_2ELi14ELi2EN4cute5tupleIJNSA_1CILi2EEENSC_ILi1EEESE_EEENS1_36KernelImplicitTmaWarpSpecializedSm90ELi1EEENSB_IJNSC_ILi128EEENSB_IJSI_EEENSB_IJNSC_ILi32EEEEEEEEENS_10bfloat16_tESN_NSA_8TiledMMAINSA_8MMA_AtomIJNSA_4SM904GMMA28MMA_64x128x16_F32BF16BF16_SSILNSR_5MajorE1ELST_1ELNSR_7ScaleInE1ELSU_1EEEEEENSA_6LayoutINSB_IJSE_SE_SE_EEENSB_IJNSC_ILi0EEESZ_SZ_EEEEENSB_IJNSA_10UnderscoreES12_S12_EEEEENS7_6detail26Sm90ImplicitGemmTileTraitsINSA_13SM90_TMA_LOADENSA_14ComposedLayoutINSA_7SwizzleILi3ELi4ELi3EEENSA_18smem_ptr_flag_bitsILi16EEENSX_INSB_IJNSB_IJNSC_ILi64EEESD_EEENSB_IJNSC_ILi8EEENSC_ILi4EEEEEENSB_IJSE_NSC_ILi14EEEEEEEEENSB_IJNSB_IJSE_NSC_ILi2048EEEEEENSB_IJS1D_NSC_ILi512EEEEEENSB_IJSZ_NSC_ILi4096EEEEEEEEEEEEEvEENS16_INSA_30SM90_TMA_LOAD_IM2COL_MULTICASTES1T_vEEEENS_8epilogue10collective6detail29Sm90TmaWarpSpecializedAdapterINS1Z_15DefaultEpilogueISN_NSB_IJlNSB_IJSE_llEEESZ_EEES24_NS1Y_6thread17LinearCombinationISN_Li1EffLNS25_9ScaleType4KindE0ELNS_15FloatRoundStyleE2ESN_EENS_4gemm15EpilogueDefaultEEEEEvvEEEEvNT_6ParamsE,"aw",@nobits
	.sectionflags	@""
	.align	16
	.zero		1024


//--------------------- .nv.shared.reserved.0     --------------------------
	.section	.nv.shared.reserved.0,"aw",@nobits
	.weak		__nv_reservedSMEM_offset_0_alias
	.size		__nv_reservedSMEM_offset_0_alias, 0, 0
	.other		__nv_reservedSMEM_offset_0_alias,@"STO_CUDA_RESERVED_SHARED STV_DEFAULT"
__nv_reservedSMEM_offset_0_alias:
	.zero		0


//--------------------- .nv.global                --------------------------
	.section	.nv.global,"aw",@nobits
.nv.global:
	.type		_ZN39_INTERNAL_43f881c8_4_k_cu_0fe6ac80_36864cute1_E,@object
	.size		_ZN39_INTERNAL_43f881c8_4_k_cu_0fe6ac80_36864cute1_E,(_ZN39_INTERNAL_43f881c8_4_k_cu_0fe6ac80_36864cuda3std3__45__cpo6cbeginE - _ZN39_INTERNAL_43f881c8_4_k_cu_0fe6ac80_36864cute1_E)
_ZN39_INTERNAL_43f881c8_4_k_cu_0fe6ac80_36864cute1_E:
	.zero		1
	.type		_ZN39_INTERNAL_43f881c8_4_k_cu_0fe6ac80_36864cuda3std3__45__cpo6cbeginE,@object
	.size		_ZN39_INTERNAL_43f881c8_4_k_cu_0fe6ac80_36864cuda3std3__45__cpo6cbeginE,(_ZN39_INTERNAL_43f881c8_4_k_cu_0fe6ac80_36864cuda3std3__48in_placeE - _ZN39_INTERNAL_43f881c8_4_k_cu_0fe6ac80_36864cuda3std3__45__cpo6cbeginE)
_ZN39_INTERNAL_43f881c8_4_k_cu_0fe6ac80_36864cuda3std3__45__cpo6cbeginE:
	.zero		1
	.type		_ZN39_INTERNAL_43f881c8_4_k_cu_0fe6ac80_36864cuda3std3__48in_placeE,@object
	.size		_ZN39_INTERNAL_43f881c8_4_k_cu_0fe6ac80_36864cuda3std3__48in_placeE,(_ZN39_INTERNAL_43f881c8_4_k_cu_0fe6ac80_36864cuda3std6ranges3__45__cpo9iter_moveE - _ZN39_INTERNAL_43f881c8_4_k_cu_0fe6ac80_36864cuda3std3__48in_placeE)
_ZN39_INTERNAL_43f881c8_4_k_cu_0fe6ac80_36864cuda3std3__48in_placeE:
	.zero		1
	.type		_ZN39_INTERNAL_43f881c8_4_k_cu_0fe6ac80_36864cuda3std6ranges3__45__cpo9iter_moveE,@object
	.size		_ZN39_INTERNAL_43f881c8_4_k_cu_0fe6ac80_36864cuda3std6ranges3__45__cpo9iter_moveE,(_ZN39_INTERNAL_43f881c8_4_k_cu_0fe6ac80_36864cuda3std3__45__cpo5beginE - _ZN39_INTERNAL_43f881c8_4_k_cu_0fe6ac80_36864cuda3std6ranges3__45__cpo9iter_moveE)
_ZN39_INTERNAL_43f881c8_4_k_cu_0fe6ac80_36864cuda3std6ranges3__45__cpo9iter_moveE:
	.zero		1
	.type		_ZN39_INTERNAL_43f881c8_4_k_cu_0fe6ac80_36864cuda3std3__45__cpo5beginE,@object
	.size		_ZN39_INTERNAL_43f881c8_4_k_cu_0fe6ac80_36864cuda3std3__45__cpo5beginE,(_ZN39_INTERNAL_43f881c8_4_k_cu_0fe6ac80_36864cuda3std3__441_GLOBAL__N__43f881c8_4_k_cu_0fe6ac80_36866ignoreE - _ZN39_INTERNAL_43f881c8_4_k_cu_0fe6ac80_36864cuda3std3__45__cpo5beginE)
_ZN39_INTERNAL_43f881c8_4_k_cu_0fe6ac80_36864cuda3std3__45__cpo5beginE:
	.zero		1
	.type		_ZN39_INTERNAL_43f881c8_4_k_cu_0fe6ac80_36864cuda3std3__441_GLOBAL__N__43f881c8_4_k_cu_0fe6ac80_36866ignoreE,@object
	.size		_ZN39_INTERNAL_43f881c8_4_k_cu_0fe6ac80_36864cuda3std3__441_GLOBAL__N__43f881c8_4_k_cu_0fe6ac80_36866ignoreE,(_ZN39_INTERNAL_43f881c8_4_k_cu_0fe6ac80_36864cute7productE - _ZN39_INTERNAL_43f881c8_4_k_cu_0fe6ac80_36864cuda3std3__441_GLOBAL__N__43f881c8_4_k_cu_0fe6ac80_36866ignoreE)
_ZN39_INTERNAL_43f881c8_4_k_cu_0fe6ac80_36864cuda3std3__441_GLOBAL__N__43f881c8_4_k_cu_0fe6ac80_36866ignoreE:
	.zero		1
	.type		_ZN39_INTERNAL_43f881c8_4_k_cu_0fe6ac80_36864cute7productE,@object
	.size		_ZN39_INTERNAL_43f881c8_4_k_cu_0fe6ac80_36864cute7productE,(_ZN39_INTERNAL_43f881c8_4_k_cu_0fe6ac80_36864cuda3std3__45__cpo3endE - _ZN39_INTERNAL_43f881c8_4_k_cu_0fe6ac80_36864cute7productE)
_ZN39_INTERNAL_43f881c8_4_k_cu_0fe6ac80_36864cute7productE:
	.zero		1
	.type		_ZN39_INTERNAL_43f881c8_4_k_cu_0fe6ac80_36864cuda3std3__45__cpo3endE,@object
	.size		_ZN39_INTERNAL_43f881c8_4_k_cu_0fe6ac80_36864cuda3std3__45__cpo3endE,(_ZN39_INTERNAL_43f881c8_4_k_cu_0fe6ac80_36864cuda3std3__419piecewise_constructE - _ZN39_INTERNAL_43f881c8_4_k_cu_0fe6ac80_36864cuda3std3__45__cpo3endE)
_ZN39_INTERNAL_43f881c8_4_k_cu_0fe6ac80_36864cuda3std3__45__cpo3endE:
	.zero		1
	.type		_ZN39_INTERNAL_43f881c8_4_k_cu_0fe6ac80_36864cuda3std3__419piecewise_constructE,@object
	.size		_ZN39_INTERNAL_43f881c8_4_k_cu_0fe6ac80_36864cuda3std3__419piecewise_constructE,(_ZN39_INTERNAL_43f881c8_4_k_cu_0fe6ac80_36864cuda3std3__45__cpo4cendE - _ZN39_INTERNAL_43f881c8_4_k_cu_0fe6ac80_36864cuda3std3__419piecewise_constructE)
_ZN39_INTERNAL_43f881c8_4_k_cu_0fe6ac80_36864cuda3std3__419piecewise_constructE:
	.zero		1
	.type		_ZN39_INTERNAL_43f881c8_4_k_cu_0fe6ac80_36864cuda3std3__45__cpo4cendE,@object
	.size		_ZN39_INTERNAL_43f881c8_4_k_cu_0fe6ac80_36864cuda3std3__45__cpo4cendE,(_ZN39_INTERNAL_43f881c8_4_k_cu_0fe6ac80_36864cuda3std6ranges3__45__cpo4swapE - _ZN39_INTERNAL_43f881c8_4_k_cu_0fe6ac80_36864cuda3std3__45__cpo4cendE)
_ZN39_INTERNAL_43f881c8_4_k_cu_0fe6ac80_36864cuda3std3__45__cpo4cendE:
	.zero		1
	.type		_ZN39_INTERNAL_43f881c8_4_k_cu_0fe6ac80_36864cuda3std6ranges3__45__cpo4swapE,@object
	.size		_ZN39_INTERNAL_43f881c8_4_k_cu_0fe6ac80_36864cuda3std6ranges3__45__cpo4swapE,(.L_7 - _ZN39_INTERNAL_43f881c8_4_k_cu_0fe6ac80_36864cuda3std6ranges3__45__cpo4swapE)
_ZN39_INTERNAL_43f881c8_4_k_cu_0fe6ac80_36864cuda3std6ranges3__45__cpo4swapE:
	.zero		1
.L_7:


//--------------------- .nv.constant0._ZN7cutlass13device_kernelINS_4conv6kernel13ConvUniversalINS1_16ConvProblemShapeILNS1_8OperatorE2ELi2EEENS1_10collective14CollectiveConvINS1_46MainloopSm90TmaGmmaWarpSpecializedImplicitGemmILS5_2ELi14ELi2EN4cute5tupleIJNSA_1CILi2EEENSC_ILi1EEESE_EEENS1_36KernelImplicitTmaWarpSpecializedSm90ELi1EEENSB_IJNSC_ILi128EEENSB_IJSI_EEENSB_IJNSC_ILi32EEEEEEEEENS_10bfloat16_tESN_NSA_8TiledMMAINSA_8MMA_AtomIJNSA_4SM904GMMA28MMA_64x128x16_F32BF16BF16_SSILNSR_5MajorE1ELST_1ELNSR_7ScaleInE1ELSU_1EEEEEENSA_6LayoutINSB_IJSE_SE_SE_EEENSB_IJNSC_ILi0EEESZ_SZ_EEEEENSB_IJNSA_10UnderscoreES12_S12_EEEEENS7_6detail26Sm90ImplicitGemmTileTraitsINSA_13SM90_TMA_LOADENSA_14ComposedLayoutINSA_7SwizzleILi3ELi4ELi3EEENSA_18smem_ptr_flag_bitsILi16EEENSX_INSB_IJNSB_IJNSC_ILi64EEESD_EEENSB_IJNSC_ILi8EEENSC_ILi4EEEEEENSB_IJSE_NSC_ILi14EEEEEEEEENSB_IJNSB_IJSE_NSC_ILi2048EEEEEENSB_IJS1D_NSC_ILi512EEEEEENSB_IJSZ_NSC_ILi4096EEEEEEEEEEEEEvEENS16_INSA_30SM90_TMA_LOAD_IM2COL_MULTICASTES1T_vEEEENS_8epilogue10collective6detail29Sm90TmaWarpSpecializedAdapterINS1Z_15DefaultEpilogueISN_NSB_IJlNSB_IJSE_llEEESZ_EEES24_NS1Y_6thread17LinearCombinationISN_Li1EffLNS25_9ScaleType4KindE0ELNS_15FloatRoundStyleE2ESN_EENS_4gemm15EpilogueDefaultEEEEEvvEEEEvNT_6ParamsE --------------------------
	.section	.nv.constant0._ZN7cutlass13device_kernelINS_4conv6kernel13ConvUniversalINS1_16ConvProblemShapeILNS1_8OperatorE2ELi2EEENS1_10collective14CollectiveConvINS1_46MainloopSm90TmaGmmaWarpSpecializedImplicitGemmILS5_2ELi14ELi2EN4cute5tupleIJNSA_1CILi2EEENSC_ILi1EEESE_EEENS1_36KernelImplicitTmaWarpSpecializedSm90ELi1EEENSB_IJNSC_ILi128EEENSB_IJSI_EEENSB_IJNSC_ILi32EEEEEEEEENS_10bfloat16_tESN_NSA_8TiledMMAINSA_8MMA_AtomIJNSA_4SM904GMMA28MMA_64x128x16_F32BF16BF16_SSILNSR_5MajorE1ELST_1ELNSR_7ScaleInE1ELSU_1EEEEEENSA_6LayoutINSB_IJSE_SE_SE_EEENSB_IJNSC_ILi0EEESZ_SZ_EEEEENSB_IJNSA_10UnderscoreES12_S12_EEEEENS7_6detail26Sm90ImplicitGemmTileTraitsINSA_13SM90_TMA_LOADENSA_14ComposedLayoutINSA_7SwizzleILi3ELi4ELi3EEENSA_18smem_ptr_flag_bitsILi16EEENSX_INSB_IJNSB_IJNSC_ILi64EEESD_EEENSB_IJNSC_ILi8EEENSC_ILi4EEEEEENSB_IJSE_NSC_ILi14EEEEEEEEENSB_IJNSB_IJSE_NSC_ILi2048EEEEEENSB_IJS1D_NSC_ILi512EEEEEENSB_IJSZ_NSC_ILi4096EEEEEEEEEEEEEvEENS16_INSA_30SM90_TMA_LOAD_IM2COL_MULTICASTES1T_vEEEENS_8epilogue10collective6detail29Sm90TmaWarpSpecializedAdapterINS1Z_15DefaultEpilogueISN_NSB_IJlNSB_IJSE_llEEESZ_EEES24_NS1Y_6thread17LinearCombinationISN_Li1EffLNS25_9ScaleType4KindE0ELNS_15FloatRoundStyleE2ESN_EENS_4gemm15EpilogueDefaultEEEEEvvEEEEvNT_6ParamsE,"a",@progbits
	.sectionflags	@""
	.align	4
.nv.constant0._ZN7cutlass13device_kernelINS_4conv6kernel13ConvUniversalINS1_16ConvProblemShapeILNS1_8OperatorE2ELi2EEENS1_10collective14CollectiveConvINS1_46MainloopSm90TmaGmmaWarpSpecializedImplicitGemmILS5_2ELi14ELi2EN4cute5tupleIJNSA_1CILi2EEENSC_ILi1EEESE_EEENS1_36KernelImplicitTmaWarpSpecializedSm90ELi1EEENSB_IJNSC_ILi128EEENSB_IJSI_EEENSB_IJNSC_ILi32EEEEEEEEENS_10bfloat16_tESN_NSA_8TiledMMAINSA_8MMA_AtomIJNSA_4SM904GMMA28MMA_64x128x16_F32BF16BF16_SSILNSR_5MajorE1ELST_1ELNSR_7ScaleInE1ELSU_1EEEEEENSA_6LayoutINSB_IJSE_SE_SE_EEENSB_IJNSC_ILi0EEESZ_SZ_EEEEENSB_IJNSA_10UnderscoreES12_S12_EEEEENS7_6detail26Sm90ImplicitGemmTileTraitsINSA_13SM90_TMA_LOADENSA_14ComposedLayoutINSA_7SwizzleILi3ELi4ELi3EEENSA_18smem_ptr_flag_bitsILi16EEENSX_INSB_IJNSB_IJNSC_ILi64EEESD_EEENSB_IJNSC_ILi8EEENSC_ILi4EEEEEENSB_IJSE_NSC_ILi14EEEEEEEEENSB_IJNSB_IJSE_NSC_ILi2048EEEEEENSB_IJS1D_NSC_ILi512EEEEEENSB_IJSZ_NSC_ILi4096EEEEEEEEEEEEEvEENS16_INSA_30SM90_TMA_LOAD_IM2COL_MULTICASTES1T_vEEEENS_8epilogue10collective6detail29Sm90TmaWarpSpecializedAdapterINS1Z_15DefaultEpilogueISN_NSB_IJlNSB_IJSE_llEEESZ_EEES24_NS1Y_6thread17LinearCombinationISN_Li1EffLNS25_9ScaleType4KindE0ELNS_15FloatRoundStyleE2ESN_EENS_4gemm15EpilogueDefaultEEEEEvvEEEEvNT_6ParamsE:
	.zero		1536


//--------------------- SYMBOLS --------------------------

	.type		.nv.reservedSmem.offset0,@object
	.size		.nv.reservedSmem.offset0,0x4
